//
// Generated by NVIDIA NVVM Compiler
//
// Compiler Build ID: CL-36424714
// Cuda compilation tools, release 13.0, V13.0.88
// Based on NVVM 20.0.0
//

.version 9.0
.target sm_100
.address_size 64

	// .globl	_Z21convertRgb2GrayKernelP6uchar3iiPh
.const .align 4 .b8 dc_filterX[36];
.const .align 4 .b8 dc_filterY[36];
.extern .shared .align 16 .b8 s_grayPixels[];

.visible .entry _Z21convertRgb2GrayKernelP6uchar3iiPh(
	.param .u64 .ptr .align 1 _Z21convertRgb2GrayKernelP6uchar3iiPh_param_0,
	.param .u32 _Z21convertRgb2GrayKernelP6uchar3iiPh_param_1,
	.param .u32 _Z21convertRgb2GrayKernelP6uchar3iiPh_param_2,
	.param .u64 .ptr .align 1 _Z21convertRgb2GrayKernelP6uchar3iiPh_param_3
)
{
	.reg .pred 	%p<4>;
	.reg .b16 	%rs<4>;
	.reg .b32 	%r<13>;
	.reg .b32 	%f<7>;
	.reg .b64 	%rd<9>;

	ld.param.u64 	%rd1, [_Z21convertRgb2GrayKernelP6uchar3iiPh_param_0];
	ld.param.u32 	%r3, [_Z21convertRgb2GrayKernelP6uchar3iiPh_param_1];
	ld.param.u32 	%r4, [_Z21convertRgb2GrayKernelP6uchar3iiPh_param_2];
	ld.param.u64 	%rd2, [_Z21convertRgb2GrayKernelP6uchar3iiPh_param_3];
	mov.u32 	%r5, %ctaid.x;
	mov.u32 	%r6, %ntid.x;
	mov.u32 	%r7, %tid.x;
	mad.lo.s32 	%r1, %r5, %r6, %r7;
	mov.u32 	%r8, %ctaid.y;
	mov.u32 	%r9, %ntid.y;
	mov.u32 	%r10, %tid.y;
	mad.lo.s32 	%r2, %r8, %r9, %r10;
	setp.ge.s32 	%p1, %r2, %r4;
	setp.ge.s32 	%p2, %r1, %r3;
	or.pred  	%p3, %p2, %p1;
	@%p3 bra 	$L__BB0_2;
	cvta.to.global.u64 	%rd3, %rd1;
	cvta.to.global.u64 	%rd4, %rd2;
	mad.lo.s32 	%r11, %r3, %r2, %r1;
	cvt.s64.s32 	%rd5, %r11;
	mul.wide.s32 	%rd6, %r11, 3;
	add.s64 	%rd7, %rd3, %rd6;
	ld.global.u8 	%rs1, [%rd7];
	cvt.rn.f32.u16 	%f1, %rs1;
	ld.global.u8 	%rs2, [%rd7+1];
	cvt.rn.f32.u16 	%f2, %rs2;
	mul.f32 	%f3, %f2, 0f3F1645A2;
	fma.rn.f32 	%f4, %f1, 0f3E991687, %f3;
	ld.global.u8 	%rs3, [%rd7+2];
	cvt.rn.f32.u16 	%f5, %rs3;
	fma.rn.f32 	%f6, %f5, 0f3DE978D5, %f4;
	cvt.rzi.u32.f32 	%r12, %f6;
	add.s64 	%rd8, %rd4, %rd5;
	st.global.u8 	[%rd8], %r12;
$L__BB0_2:
	ret;

}
	// .globl	_Z26calculateImportanceKernel2PhiiiPi
.visible .entry _Z26calculateImportanceKernel2PhiiiPi(
	.param .u64 .ptr .align 1 _Z26calculateImportanceKernel2PhiiiPi_param_0,
	.param .u32 _Z26calculateImportanceKernel2PhiiiPi_param_1,
	.param .u32 _Z26calculateImportanceKernel2PhiiiPi_param_2,
	.param .u32 _Z26calculateImportanceKernel2PhiiiPi_param_3,
	.param .u64 .ptr .align 1 _Z26calculateImportanceKernel2PhiiiPi_param_4
)
{
	.reg .pred 	%p<13>;
	.reg .b32 	%r<230>;
	.reg .b32 	%f<3>;
	.reg .b64 	%rd<69>;

	ld.param.u64 	%rd3, [_Z26calculateImportanceKernel2PhiiiPi_param_0];
	ld.param.u32 	%r49, [_Z26calculateImportanceKernel2PhiiiPi_param_1];
	ld.param.u32 	%r50, [_Z26calculateImportanceKernel2PhiiiPi_param_2];
	ld.param.u32 	%r51, [_Z26calculateImportanceKernel2PhiiiPi_param_3];
	ld.param.u64 	%rd2, [_Z26calculateImportanceKernel2PhiiiPi_param_4];
	cvta.to.global.u64 	%rd1, %rd3;
	mov.u32 	%r52, %ctaid.x;
	mov.u32 	%r53, %ntid.x;
	mov.u32 	%r54, %tid.x;
	mad.lo.s32 	%r1, %r52, %r53, %r54;
	mov.u32 	%r55, %ctaid.y;
	mov.u32 	%r56, %ntid.y;
	mov.u32 	%r57, %tid.y;
	mad.lo.s32 	%r2, %r55, %r56, %r57;
	setp.ge.s32 	%p1, %r2, %r50;
	setp.ge.s32 	%p2, %r1, %r49;
	or.pred  	%p3, %p2, %p1;
	@%p3 bra 	$L__BB1_16;
	setp.lt.s32 	%p4, %r51, 1;
	mov.b32 	%r226, 0;
	mov.u32 	%r227, %r226;
	@%p4 bra 	$L__BB1_15;
	add.s32 	%r3, %r1, -1;
	add.s32 	%r4, %r50, -1;
	add.s32 	%r5, %r49, -1;
	and.b32  	%r6, %r51, 7;
	and.b32  	%r7, %r51, 3;
	and.b32  	%r8, %r51, 2147483640;
	and.b32  	%r9, %r51, 1;
	mov.b32 	%r205, 0;
	mov.u64 	%rd60, dc_filterX;
	mov.u64 	%rd62, dc_filterY;
	mov.u32 	%r227, %r205;
	mov.u32 	%r226, %r205;
$L__BB1_3:
	setp.lt.u32 	%p5, %r51, 8;
	mul.lo.s32 	%r13, %r205, %r51;
	add.s32 	%r62, %r2, %r205;
	add.s32 	%r63, %r62, -1;
	max.s32 	%r64, %r63, 0;
	min.s32 	%r65, %r64, %r4;
	mul.lo.s32 	%r14, %r65, %r49;
	mov.b32 	%r218, 0;
	@%p5 bra 	$L__BB1_6;
	mov.b32 	%r208, 0;
$L__BB1_5:
	.pragma "nounroll";
	add.s32 	%r67, %r208, %r13;
	mul.wide.u32 	%rd4, %r67, 4;
	mov.u64 	%rd5, dc_filterX;
	add.s64 	%rd6, %rd5, %rd4;
	ld.const.u32 	%r68, [%rd6];
	mov.u64 	%rd7, dc_filterY;
	add.s64 	%rd8, %rd7, %rd4;
	ld.const.u32 	%r69, [%rd8];
	add.s32 	%r70, %r3, %r208;
	max.s32 	%r71, %r70, 0;
	min.s32 	%r72, %r71, %r5;
	add.s32 	%r73, %r72, %r14;
	cvt.s64.s32 	%rd9, %r73;
	add.s64 	%rd10, %rd1, %rd9;
	ld.global.u8 	%r74, [%rd10];
	mad.lo.s32 	%r75, %r68, %r74, %r226;
	mad.lo.s32 	%r76, %r69, %r74, %r227;
	ld.const.u32 	%r77, [%rd6+4];
	ld.const.u32 	%r78, [%rd8+4];
	add.s32 	%r79, %r1, %r208;
	max.s32 	%r80, %r79, 0;
	min.s32 	%r81, %r80, %r5;
	add.s32 	%r82, %r81, %r14;
	cvt.s64.s32 	%rd11, %r82;
	add.s64 	%rd12, %rd1, %rd11;
	ld.global.u8 	%r83, [%rd12];
	mad.lo.s32 	%r84, %r77, %r83, %r75;
	mad.lo.s32 	%r85, %r78, %r83, %r76;
	ld.const.u32 	%r86, [%rd6+8];
	ld.const.u32 	%r87, [%rd8+8];
	add.s32 	%r88, %r70, 2;
	max.s32 	%r89, %r88, 0;
	min.s32 	%r90, %r89, %r5;
	add.s32 	%r91, %r90, %r14;
	cvt.s64.s32 	%rd13, %r91;
	add.s64 	%rd14, %rd1, %rd13;
	ld.global.u8 	%r92, [%rd14];
	mad.lo.s32 	%r93, %r86, %r92, %r84;
	mad.lo.s32 	%r94, %r87, %r92, %r85;
	ld.const.u32 	%r95, [%rd6+12];
	ld.const.u32 	%r96, [%rd8+12];
	add.s32 	%r97, %r70, 3;
	max.s32 	%r98, %r97, 0;
	min.s32 	%r99, %r98, %r5;
	add.s32 	%r100, %r99, %r14;
	cvt.s64.s32 	%rd15, %r100;
	add.s64 	%rd16, %rd1, %rd15;
	ld.global.u8 	%r101, [%rd16];
	mad.lo.s32 	%r102, %r95, %r101, %r93;
	mad.lo.s32 	%r103, %r96, %r101, %r94;
	ld.const.u32 	%r104, [%rd6+16];
	ld.const.u32 	%r105, [%rd8+16];
	add.s32 	%r106, %r70, 4;
	max.s32 	%r107, %r106, 0;
	min.s32 	%r108, %r107, %r5;
	add.s32 	%r109, %r108, %r14;
	cvt.s64.s32 	%rd17, %r109;
	add.s64 	%rd18, %rd1, %rd17;
	ld.global.u8 	%r110, [%rd18];
	mad.lo.s32 	%r111, %r104, %r110, %r102;
	mad.lo.s32 	%r112, %r105, %r110, %r103;
	ld.const.u32 	%r113, [%rd6+20];
	ld.const.u32 	%r114, [%rd8+20];
	add.s32 	%r115, %r70, 5;
	max.s32 	%r116, %r115, 0;
	min.s32 	%r117, %r116, %r5;
	add.s32 	%r118, %r117, %r14;
	cvt.s64.s32 	%rd19, %r118;
	add.s64 	%rd20, %rd1, %rd19;
	ld.global.u8 	%r119, [%rd20];
	mad.lo.s32 	%r120, %r113, %r119, %r111;
	mad.lo.s32 	%r121, %r114, %r119, %r112;
	ld.const.u32 	%r122, [%rd6+24];
	ld.const.u32 	%r123, [%rd8+24];
	add.s32 	%r124, %r70, 6;
	max.s32 	%r125, %r124, 0;
	min.s32 	%r126, %r125, %r5;
	add.s32 	%r127, %r126, %r14;
	cvt.s64.s32 	%rd21, %r127;
	add.s64 	%rd22, %rd1, %rd21;
	ld.global.u8 	%r128, [%rd22];
	mad.lo.s32 	%r129, %r122, %r128, %r120;
	mad.lo.s32 	%r130, %r123, %r128, %r121;
	ld.const.u32 	%r131, [%rd6+28];
	ld.const.u32 	%r132, [%rd8+28];
	add.s32 	%r133, %r70, 7;
	max.s32 	%r134, %r133, 0;
	min.s32 	%r135, %r134, %r5;
	add.s32 	%r136, %r135, %r14;
	cvt.s64.s32 	%rd23, %r136;
	add.s64 	%rd24, %rd1, %rd23;
	ld.global.u8 	%r137, [%rd24];
	mad.lo.s32 	%r226, %r131, %r137, %r129;
	mad.lo.s32 	%r227, %r132, %r137, %r130;
	add.s32 	%r208, %r208, 8;
	setp.ne.s32 	%p6, %r208, %r8;
	mov.u32 	%r218, %r8;
	@%p6 bra 	$L__BB1_5;
$L__BB1_6:
	setp.eq.s32 	%p7, %r6, 0;
	@%p7 bra 	$L__BB1_14;
	add.s32 	%r139, %r6, -1;
	setp.lt.u32 	%p8, %r139, 3;
	@%p8 bra 	$L__BB1_9;
	add.s32 	%r140, %r218, %r13;
	mul.wide.u32 	%rd25, %r140, 4;
	add.s64 	%rd27, %rd60, %rd25;
	ld.const.u32 	%r141, [%rd27];
	add.s64 	%rd29, %rd62, %rd25;
	ld.const.u32 	%r142, [%rd29];
	add.s32 	%r143, %r3, %r218;
	max.s32 	%r144, %r143, 0;
	min.s32 	%r145, %r144, %r5;
	add.s32 	%r146, %r145, %r14;
	cvt.s64.s32 	%rd30, %r146;
	add.s64 	%rd31, %rd1, %rd30;
	ld.global.u8 	%r147, [%rd31];
	mad.lo.s32 	%r148, %r141, %r147, %r226;
	mad.lo.s32 	%r149, %r142, %r147, %r227;
	cvt.u64.u32 	%rd32, %r13;
	cvt.u64.u32 	%rd33, %r218;
	add.s64 	%rd34, %rd33, %rd32;
	shl.b64 	%rd35, %rd34, 2;
	add.s64 	%rd36, %rd60, %rd35;
	ld.const.u32 	%r150, [%rd36+4];
	add.s64 	%rd37, %rd62, %rd35;
	ld.const.u32 	%r151, [%rd37+4];
	add.s32 	%r152, %r1, %r218;
	max.s32 	%r153, %r152, 0;
	min.s32 	%r154, %r153, %r5;
	add.s32 	%r155, %r154, %r14;
	cvt.s64.s32 	%rd38, %r155;
	add.s64 	%rd39, %rd1, %rd38;
	ld.global.u8 	%r156, [%rd39];
	mad.lo.s32 	%r157, %r150, %r156, %r148;
	mad.lo.s32 	%r158, %r151, %r156, %r149;
	ld.const.u32 	%r159, [%rd36+8];
	ld.const.u32 	%r160, [%rd37+8];
	add.s32 	%r161, %r143, 2;
	max.s32 	%r162, %r161, 0;
	min.s32 	%r163, %r162, %r5;
	add.s32 	%r164, %r163, %r14;
	cvt.s64.s32 	%rd40, %r164;
	add.s64 	%rd41, %rd1, %rd40;
	ld.global.u8 	%r165, [%rd41];
	mad.lo.s32 	%r166, %r159, %r165, %r157;
	mad.lo.s32 	%r167, %r160, %r165, %r158;
	ld.const.u32 	%r168, [%rd36+12];
	ld.const.u32 	%r169, [%rd37+12];
	add.s32 	%r170, %r143, 3;
	max.s32 	%r171, %r170, 0;
	min.s32 	%r172, %r171, %r5;
	add.s32 	%r173, %r172, %r14;
	cvt.s64.s32 	%rd42, %r173;
	add.s64 	%rd43, %rd1, %rd42;
	ld.global.u8 	%r174, [%rd43];
	mad.lo.s32 	%r226, %r168, %r174, %r166;
	mad.lo.s32 	%r227, %r169, %r174, %r167;
	add.s32 	%r218, %r218, 4;
$L__BB1_9:
	setp.eq.s32 	%p9, %r7, 0;
	@%p9 bra 	$L__BB1_14;
	setp.eq.s32 	%p10, %r7, 1;
	@%p10 bra 	$L__BB1_12;
	add.s32 	%r176, %r218, %r13;
	mul.wide.u32 	%rd44, %r176, 4;
	add.s64 	%rd46, %rd60, %rd44;
	ld.const.u32 	%r177, [%rd46];
	add.s64 	%rd48, %rd62, %rd44;
	ld.const.u32 	%r178, [%rd48];
	add.s32 	%r179, %r3, %r218;
	max.s32 	%r180, %r179, 0;
	min.s32 	%r181, %r180, %r5;
	add.s32 	%r182, %r181, %r14;
	cvt.s64.s32 	%rd49, %r182;
	add.s64 	%rd50, %rd1, %rd49;
	ld.global.u8 	%r183, [%rd50];
	mad.lo.s32 	%r184, %r177, %r183, %r226;
	mad.lo.s32 	%r185, %r178, %r183, %r227;
	cvt.u64.u32 	%rd51, %r13;
	cvt.u64.u32 	%rd52, %r218;
	add.s64 	%rd53, %rd52, %rd51;
	shl.b64 	%rd54, %rd53, 2;
	add.s64 	%rd55, %rd60, %rd54;
	ld.const.u32 	%r186, [%rd55+4];
	add.s64 	%rd56, %rd62, %rd54;
	ld.const.u32 	%r187, [%rd56+4];
	add.s32 	%r188, %r1, %r218;
	max.s32 	%r189, %r188, 0;
	min.s32 	%r190, %r189, %r5;
	add.s32 	%r191, %r190, %r14;
	cvt.s64.s32 	%rd57, %r191;
	add.s64 	%rd58, %rd1, %rd57;
	ld.global.u8 	%r192, [%rd58];
	mad.lo.s32 	%r226, %r186, %r192, %r184;
	mad.lo.s32 	%r227, %r187, %r192, %r185;
	add.s32 	%r218, %r218, 2;
$L__BB1_12:
	setp.eq.s32 	%p11, %r9, 0;
	@%p11 bra 	$L__BB1_14;
	add.s32 	%r193, %r218, %r13;
	mul.wide.u32 	%rd59, %r193, 4;
	add.s64 	%rd61, %rd60, %rd59;
	ld.const.u32 	%r194, [%rd61];
	add.s64 	%rd63, %rd62, %rd59;
	ld.const.u32 	%r195, [%rd63];
	add.s32 	%r196, %r3, %r218;
	max.s32 	%r197, %r196, 0;
	min.s32 	%r198, %r197, %r5;
	add.s32 	%r199, %r198, %r14;
	cvt.s64.s32 	%rd64, %r199;
	add.s64 	%rd65, %rd1, %rd64;
	ld.global.u8 	%r200, [%rd65];
	mad.lo.s32 	%r226, %r194, %r200, %r226;
	mad.lo.s32 	%r227, %r195, %r200, %r227;
$L__BB1_14:
	add.s32 	%r205, %r205, 1;
	setp.ne.s32 	%p12, %r205, %r51;
	@%p12 bra 	$L__BB1_3;
$L__BB1_15:
	mul.lo.s32 	%r201, %r226, %r226;
	mad.lo.s32 	%r202, %r227, %r227, %r201;
	cvt.rn.f32.u32 	%f1, %r202;
	sqrt.rn.f32 	%f2, %f1;
	cvt.rzi.s32.f32 	%r203, %f2;
	mad.lo.s32 	%r204, %r49, %r2, %r1;
	cvta.to.global.u64 	%rd66, %rd2;
	mul.wide.s32 	%rd67, %r204, 4;
	add.s64 	%rd68, %rd66, %rd67;
	st.global.u32 	[%rd68], %r203;
$L__BB1_16:
	ret;

}
	// .globl	_Z26calculateImportanceKernel3PhiiiPi
.visible .entry _Z26calculateImportanceKernel3PhiiiPi(
	.param .u64 .ptr .align 1 _Z26calculateImportanceKernel3PhiiiPi_param_0,
	.param .u32 _Z26calculateImportanceKernel3PhiiiPi_param_1,
	.param .u32 _Z26calculateImportanceKernel3PhiiiPi_param_2,
	.param .u32 _Z26calculateImportanceKernel3PhiiiPi_param_3,
	.param .u64 .ptr .align 1 _Z26calculateImportanceKernel3PhiiiPi_param_4
)
{
	.reg .pred 	%p<25>;
	.reg .b16 	%rs<9>;
	.reg .b32 	%r<259>;
	.reg .b32 	%f<3>;
	.reg .b64 	%rd<64>;

	ld.param.u64 	%rd9, [_Z26calculateImportanceKernel3PhiiiPi_param_0];
	ld.param.u32 	%r86, [_Z26calculateImportanceKernel3PhiiiPi_param_1];
	ld.param.u32 	%r87, [_Z26calculateImportanceKernel3PhiiiPi_param_2];
	ld.param.u32 	%r88, [_Z26calculateImportanceKernel3PhiiiPi_param_3];
	cvta.to.global.u64 	%rd1, %rd9;
	mov.u32 	%r89, %ctaid.x;
	mov.u32 	%r1, %ntid.x;
	mov.u32 	%r2, %tid.x;
	mad.lo.s32 	%r3, %r89, %r1, %r2;
	mov.u32 	%r90, %ctaid.y;
	mov.u32 	%r4, %ntid.y;
	mov.u32 	%r5, %tid.y;
	mad.lo.s32 	%r6, %r90, %r4, %r5;
	setp.ge.s32 	%p1, %r6, %r87;
	setp.ge.s32 	%p2, %r3, %r86;
	or.pred  	%p3, %p2, %p1;
	@%p3 bra 	$L__BB2_26;
	shr.u32 	%r91, %r88, 31;
	add.s32 	%r92, %r88, %r91;
	shr.s32 	%r7, %r92, 1;
	and.b32  	%r93, %r92, -2;
	add.s32 	%r8, %r93, %r4;
	add.s32 	%r9, %r7, %r5;
	add.s32 	%r10, %r7, %r2;
	mad.lo.s32 	%r11, %r86, %r6, %r3;
	cvt.s64.s32 	%rd10, %r11;
	add.s64 	%rd11, %rd1, %rd10;
	ld.global.u8 	%rs1, [%rd11];
	mad.lo.s32 	%r94, %r8, %r9, %r10;
	mov.u32 	%r95, s_grayPixels;
	add.s32 	%r96, %r95, %r94;
	st.shared.u8 	[%r96], %rs1;
	setp.eq.s32 	%p4, %r5, 0;
	neg.s32 	%r12, %r7;
	selp.b32 	%r230, %r12, 0, %p4;
	add.s32 	%r97, %r4, -1;
	setp.eq.s32 	%p5, %r5, %r97;
	selp.b32 	%r14, %r7, 0, %p5;
	setp.eq.s32 	%p6, %r2, 0;
	selp.b32 	%r15, %r12, 0, %p6;
	add.s32 	%r98, %r1, -1;
	setp.eq.s32 	%p7, %r2, %r98;
	selp.b32 	%r16, %r7, 0, %p7;
	setp.gt.s32 	%p8, %r230, %r14;
	@%p8 bra 	$L__BB2_11;
	add.s32 	%r17, %r87, -1;
	add.s32 	%r18, %r86, -1;
	sub.s32 	%r99, %r16, %r15;
	add.s32 	%r100, %r99, 1;
	and.b32  	%r19, %r100, 3;
	add.s32 	%r101, %r15, %r3;
	max.s32 	%r102, %r101, 0;
	min.s32 	%r20, %r102, %r18;
	add.s32 	%r103, %r101, 1;
	max.s32 	%r104, %r103, 0;
	min.s32 	%r21, %r104, %r18;
	add.s32 	%r105, %r101, 2;
	max.s32 	%r106, %r105, 0;
	min.s32 	%r22, %r106, %r18;
$L__BB2_3:
	mov.u32 	%r23, %r230;
	setp.lt.s32 	%p9, %r16, %r15;
	@%p9 bra 	$L__BB2_10;
	setp.eq.s32 	%p10, %r19, 0;
	add.s32 	%r107, %r23, %r6;
	max.s32 	%r108, %r107, 0;
	min.s32 	%r109, %r108, %r17;
	mul.lo.s32 	%r24, %r109, %r86;
	add.s32 	%r110, %r23, %r9;
	mad.lo.s32 	%r25, %r110, %r8, %r10;
	mov.u32 	%r231, %r15;
	@%p10 bra 	$L__BB2_8;
	add.s32 	%r231, %r15, 1;
	setp.eq.s32 	%p11, %r19, 1;
	add.s32 	%r111, %r20, %r24;
	cvt.s64.s32 	%rd12, %r111;
	add.s64 	%rd13, %rd1, %rd12;
	ld.global.u8 	%rs2, [%rd13];
	add.s32 	%r112, %r25, %r15;
	mov.u32 	%r113, s_grayPixels;
	add.s32 	%r27, %r113, %r112;
	st.shared.u8 	[%r27], %rs2;
	@%p11 bra 	$L__BB2_8;
	add.s32 	%r231, %r15, 2;
	setp.eq.s32 	%p12, %r19, 2;
	add.s32 	%r114, %r21, %r24;
	cvt.s64.s32 	%rd14, %r114;
	add.s64 	%rd15, %rd1, %rd14;
	ld.global.u8 	%rs3, [%rd15];
	st.shared.u8 	[%r27+1], %rs3;
	@%p12 bra 	$L__BB2_8;
	add.s32 	%r231, %r15, 3;
	add.s32 	%r115, %r22, %r24;
	cvt.s64.s32 	%rd16, %r115;
	add.s64 	%rd17, %rd1, %rd16;
	ld.global.u8 	%rs4, [%rd17];
	st.shared.u8 	[%r27+2], %rs4;
$L__BB2_8:
	sub.s32 	%r116, %r16, %r15;
	setp.lt.u32 	%p13, %r116, 3;
	@%p13 bra 	$L__BB2_10;
$L__BB2_9:
	add.s32 	%r117, %r231, %r3;
	max.s32 	%r118, %r117, 0;
	min.s32 	%r119, %r118, %r18;
	add.s32 	%r120, %r119, %r24;
	cvt.s64.s32 	%rd18, %r120;
	add.s64 	%rd19, %rd1, %rd18;
	ld.global.u8 	%rs5, [%rd19];
	add.s32 	%r121, %r25, %r231;
	mov.u32 	%r122, s_grayPixels;
	add.s32 	%r123, %r122, %r121;
	st.shared.u8 	[%r123], %rs5;
	add.s32 	%r124, %r117, 1;
	max.s32 	%r125, %r124, 0;
	min.s32 	%r126, %r125, %r18;
	add.s32 	%r127, %r126, %r24;
	cvt.s64.s32 	%rd20, %r127;
	add.s64 	%rd21, %rd1, %rd20;
	ld.global.u8 	%rs6, [%rd21];
	st.shared.u8 	[%r123+1], %rs6;
	add.s32 	%r128, %r117, 2;
	max.s32 	%r129, %r128, 0;
	min.s32 	%r130, %r129, %r18;
	add.s32 	%r131, %r130, %r24;
	cvt.s64.s32 	%rd22, %r131;
	add.s64 	%rd23, %rd1, %rd22;
	ld.global.u8 	%rs7, [%rd23];
	st.shared.u8 	[%r123+2], %rs7;
	add.s32 	%r132, %r231, 3;
	add.s32 	%r133, %r117, 3;
	max.s32 	%r134, %r133, 0;
	min.s32 	%r135, %r134, %r18;
	add.s32 	%r136, %r135, %r24;
	cvt.s64.s32 	%rd24, %r136;
	add.s64 	%rd25, %rd1, %rd24;
	ld.global.u8 	%rs8, [%rd25];
	st.shared.u8 	[%r123+3], %rs8;
	add.s32 	%r231, %r231, 4;
	setp.ne.s32 	%p14, %r132, %r16;
	@%p14 bra 	$L__BB2_9;
$L__BB2_10:
	add.s32 	%r230, %r23, 1;
	setp.ne.s32 	%p15, %r23, %r14;
	@%p15 bra 	$L__BB2_3;
$L__BB2_11:
	bar.sync 	0;
	setp.lt.s32 	%p16, %r88, 1;
	mov.b32 	%r255, 0;
	mov.u32 	%r256, %r255;
	@%p16 bra 	$L__BB2_25;
	add.s32 	%r34, %r9, %r12;
	add.s32 	%r35, %r10, %r12;
	and.b32  	%r36, %r88, 7;
	add.s32 	%r37, %r36, -1;
	and.b32  	%r38, %r88, 3;
	and.b32  	%r39, %r88, 2147483640;
	and.b32  	%r40, %r88, 1;
	neg.s32 	%r41, %r39;
	add.s32 	%r139, %r2, %r12;
	add.s32 	%r140, %r139, %r7;
	mov.u32 	%r141, s_grayPixels;
	add.s32 	%r142, %r140, %r141;
	add.s32 	%r42, %r142, 3;
	mov.b32 	%r233, 0;
	mov.u64 	%rd54, dc_filterX;
	mov.u64 	%rd56, dc_filterY;
	mov.u32 	%r256, %r233;
	mov.u32 	%r255, %r233;
$L__BB2_13:
	setp.lt.u32 	%p17, %r88, 8;
	mul.lo.s32 	%r46, %r233, %r88;
	add.s32 	%r145, %r34, %r233;
	mul.lo.s32 	%r47, %r145, %r8;
	add.s32 	%r48, %r35, %r47;
	mov.b32 	%r247, 0;
	@%p17 bra 	$L__BB2_16;
	add.s32 	%r236, %r42, %r47;
	mul.wide.u32 	%rd26, %r46, 4;
	add.s64 	%rd28, %rd56, %rd26;
	add.s64 	%rd63, %rd28, 16;
	mov.u64 	%rd29, dc_filterX;
	add.s64 	%rd30, %rd29, %rd26;
	add.s64 	%rd62, %rd30, 16;
	mov.u32 	%r237, %r41;
$L__BB2_15:
	.pragma "nounroll";
	ld.const.u32 	%r146, [%rd62+-16];
	ld.const.u32 	%r147, [%rd63+-16];
	ld.shared.u8 	%r148, [%r236+-3];
	mad.lo.s32 	%r149, %r146, %r148, %r255;
	mad.lo.s32 	%r150, %r147, %r148, %r256;
	ld.const.u32 	%r151, [%rd62+-12];
	ld.const.u32 	%r152, [%rd63+-12];
	ld.shared.u8 	%r153, [%r236+-2];
	mad.lo.s32 	%r154, %r151, %r153, %r149;
	mad.lo.s32 	%r155, %r152, %r153, %r150;
	ld.const.u32 	%r156, [%rd62+-8];
	ld.const.u32 	%r157, [%rd63+-8];
	ld.shared.u8 	%r158, [%r236+-1];
	mad.lo.s32 	%r159, %r156, %r158, %r154;
	mad.lo.s32 	%r160, %r157, %r158, %r155;
	ld.const.u32 	%r161, [%rd62+-4];
	ld.const.u32 	%r162, [%rd63+-4];
	ld.shared.u8 	%r163, [%r236];
	mad.lo.s32 	%r164, %r161, %r163, %r159;
	mad.lo.s32 	%r165, %r162, %r163, %r160;
	ld.const.u32 	%r166, [%rd62];
	ld.const.u32 	%r167, [%rd63];
	ld.shared.u8 	%r168, [%r236+1];
	mad.lo.s32 	%r169, %r166, %r168, %r164;
	mad.lo.s32 	%r170, %r167, %r168, %r165;
	ld.const.u32 	%r171, [%rd62+4];
	ld.const.u32 	%r172, [%rd63+4];
	ld.shared.u8 	%r173, [%r236+2];
	mad.lo.s32 	%r174, %r171, %r173, %r169;
	mad.lo.s32 	%r175, %r172, %r173, %r170;
	ld.const.u32 	%r176, [%rd62+8];
	ld.const.u32 	%r177, [%rd63+8];
	ld.shared.u8 	%r178, [%r236+3];
	mad.lo.s32 	%r179, %r176, %r178, %r174;
	mad.lo.s32 	%r180, %r177, %r178, %r175;
	ld.const.u32 	%r181, [%rd62+12];
	ld.const.u32 	%r182, [%rd63+12];
	ld.shared.u8 	%r183, [%r236+4];
	mad.lo.s32 	%r255, %r181, %r183, %r179;
	mad.lo.s32 	%r256, %r182, %r183, %r180;
	add.s32 	%r237, %r237, 8;
	add.s32 	%r236, %r236, 8;
	add.s64 	%rd63, %rd63, 32;
	add.s64 	%rd62, %rd62, 32;
	setp.ne.s32 	%p18, %r237, 0;
	mov.u32 	%r247, %r39;
	@%p18 bra 	$L__BB2_15;
$L__BB2_16:
	setp.eq.s32 	%p19, %r36, 0;
	@%p19 bra 	$L__BB2_24;
	setp.lt.u32 	%p20, %r37, 3;
	@%p20 bra 	$L__BB2_19;
	add.s32 	%r185, %r247, %r46;
	mul.wide.u32 	%rd31, %r185, 4;
	add.s64 	%rd33, %rd54, %rd31;
	ld.const.u32 	%r186, [%rd33];
	add.s64 	%rd35, %rd56, %rd31;
	ld.const.u32 	%r187, [%rd35];
	add.s32 	%r188, %r48, %r247;
	add.s32 	%r190, %r141, %r188;
	ld.shared.u8 	%r191, [%r190];
	mad.lo.s32 	%r192, %r186, %r191, %r255;
	mad.lo.s32 	%r193, %r187, %r191, %r256;
	cvt.u64.u32 	%rd36, %r46;
	cvt.u64.u32 	%rd37, %r247;
	add.s64 	%rd38, %rd37, %rd36;
	shl.b64 	%rd39, %rd38, 2;
	add.s64 	%rd40, %rd54, %rd39;
	ld.const.u32 	%r194, [%rd40+4];
	add.s64 	%rd41, %rd56, %rd39;
	ld.const.u32 	%r195, [%rd41+4];
	ld.shared.u8 	%r196, [%r190+1];
	mad.lo.s32 	%r197, %r194, %r196, %r192;
	mad.lo.s32 	%r198, %r195, %r196, %r193;
	ld.const.u32 	%r199, [%rd40+8];
	ld.const.u32 	%r200, [%rd41+8];
	ld.shared.u8 	%r201, [%r190+2];
	mad.lo.s32 	%r202, %r199, %r201, %r197;
	mad.lo.s32 	%r203, %r200, %r201, %r198;
	ld.const.u32 	%r204, [%rd40+12];
	ld.const.u32 	%r205, [%rd41+12];
	ld.shared.u8 	%r206, [%r190+3];
	mad.lo.s32 	%r255, %r204, %r206, %r202;
	mad.lo.s32 	%r256, %r205, %r206, %r203;
	add.s32 	%r247, %r247, 4;
$L__BB2_19:
	setp.eq.s32 	%p21, %r38, 0;
	@%p21 bra 	$L__BB2_24;
	setp.eq.s32 	%p22, %r38, 1;
	@%p22 bra 	$L__BB2_22;
	add.s32 	%r208, %r247, %r46;
	mul.wide.u32 	%rd42, %r208, 4;
	add.s64 	%rd44, %rd54, %rd42;
	ld.const.u32 	%r209, [%rd44];
	add.s64 	%rd46, %rd56, %rd42;
	ld.const.u32 	%r210, [%rd46];
	add.s32 	%r211, %r48, %r247;
	add.s32 	%r213, %r141, %r211;
	ld.shared.u8 	%r214, [%r213];
	mad.lo.s32 	%r215, %r209, %r214, %r255;
	mad.lo.s32 	%r216, %r210, %r214, %r256;
	cvt.u64.u32 	%rd47, %r46;
	cvt.u64.u32 	%rd48, %r247;
	add.s64 	%rd49, %rd48, %rd47;
	shl.b64 	%rd50, %rd49, 2;
	add.s64 	%rd51, %rd54, %rd50;
	ld.const.u32 	%r217, [%rd51+4];
	add.s64 	%rd52, %rd56, %rd50;
	ld.const.u32 	%r218, [%rd52+4];
	ld.shared.u8 	%r219, [%r213+1];
	mad.lo.s32 	%r255, %r217, %r219, %r215;
	mad.lo.s32 	%r256, %r218, %r219, %r216;
	add.s32 	%r247, %r247, 2;
$L__BB2_22:
	setp.eq.s32 	%p23, %r40, 0;
	@%p23 bra 	$L__BB2_24;
	add.s32 	%r220, %r247, %r46;
	mul.wide.u32 	%rd53, %r220, 4;
	add.s64 	%rd55, %rd54, %rd53;
	ld.const.u32 	%r221, [%rd55];
	add.s64 	%rd57, %rd56, %rd53;
	ld.const.u32 	%r222, [%rd57];
	add.s32 	%r223, %r48, %r247;
	add.s32 	%r225, %r141, %r223;
	ld.shared.u8 	%r226, [%r225];
	mad.lo.s32 	%r255, %r221, %r226, %r255;
	mad.lo.s32 	%r256, %r222, %r226, %r256;
$L__BB2_24:
	add.s32 	%r233, %r233, 1;
	setp.ne.s32 	%p24, %r233, %r88;
	@%p24 bra 	$L__BB2_13;
$L__BB2_25:
	ld.param.u64 	%rd61, [_Z26calculateImportanceKernel3PhiiiPi_param_4];
	mul.lo.s32 	%r227, %r255, %r255;
	mad.lo.s32 	%r228, %r256, %r256, %r227;
	cvt.rn.f32.u32 	%f1, %r228;
	sqrt.rn.f32 	%f2, %f1;
	cvt.rzi.s32.f32 	%r229, %f2;
	cvta.to.global.u64 	%rd58, %rd61;
	mul.wide.s32 	%rd59, %r11, 4;
	add.s64 	%rd60, %rd58, %rd59;
	st.global.u32 	[%rd60], %r229;
$L__BB2_26:
	ret;

}
	// .globl	_Z26calculateImportanceKernel1PhPiS0_iiiS0_
.visible .entry _Z26calculateImportanceKernel1PhPiS0_iiiS0_(
	.param .u64 .ptr .align 1 _Z26calculateImportanceKernel1PhPiS0_iiiS0__param_0,
	.param .u64 .ptr .align 1 _Z26calculateImportanceKernel1PhPiS0_iiiS0__param_1,
	.param .u64 .ptr .align 1 _Z26calculateImportanceKernel1PhPiS0_iiiS0__param_2,
	.param .u32 _Z26calculateImportanceKernel1PhPiS0_iiiS0__param_3,
	.param .u32 _Z26calculateImportanceKernel1PhPiS0_iiiS0__param_4,
	.param .u32 _Z26calculateImportanceKernel1PhPiS0_iiiS0__param_5,
	.param .u64 .ptr .align 1 _Z26calculateImportanceKernel1PhPiS0_iiiS0__param_6
)
{
	.reg .pred 	%p<13>;
	.reg .b32 	%r<231>;
	.reg .b32 	%f<3>;
	.reg .b64 	%rd<66>;

	ld.param.u64 	%rd5, [_Z26calculateImportanceKernel1PhPiS0_iiiS0__param_0];
	ld.param.u64 	%rd6, [_Z26calculateImportanceKernel1PhPiS0_iiiS0__param_1];
	ld.param.u64 	%rd7, [_Z26calculateImportanceKernel1PhPiS0_iiiS0__param_2];
	ld.param.u32 	%r47, [_Z26calculateImportanceKernel1PhPiS0_iiiS0__param_3];
	ld.param.u32 	%r48, [_Z26calculateImportanceKernel1PhPiS0_iiiS0__param_4];
	ld.param.u32 	%r49, [_Z26calculateImportanceKernel1PhPiS0_iiiS0__param_5];
	cvta.to.global.u64 	%rd1, %rd5;
	cvta.to.global.u64 	%rd2, %rd7;
	cvta.to.global.u64 	%rd3, %rd6;
	mov.u32 	%r50, %ctaid.x;
	mov.u32 	%r51, %ntid.x;
	mov.u32 	%r52, %tid.x;
	mad.lo.s32 	%r1, %r50, %r51, %r52;
	mov.u32 	%r53, %ctaid.y;
	mov.u32 	%r54, %ntid.y;
	mov.u32 	%r55, %tid.y;
	mad.lo.s32 	%r2, %r53, %r54, %r55;
	setp.ge.s32 	%p1, %r2, %r48;
	setp.ge.s32 	%p2, %r1, %r47;
	or.pred  	%p3, %p2, %p1;
	@%p3 bra 	$L__BB3_16;
	setp.lt.s32 	%p4, %r49, 1;
	mov.b32 	%r227, 0;
	mov.u32 	%r228, %r227;
	@%p4 bra 	$L__BB3_15;
	add.s32 	%r3, %r1, -1;
	add.s32 	%r4, %r47, -1;
	and.b32  	%r5, %r49, 7;
	and.b32  	%r6, %r49, 2147483640;
	and.b32  	%r7, %r49, 1;
	mov.b32 	%r206, 0;
	mov.u32 	%r228, %r206;
	mov.u32 	%r227, %r206;
$L__BB3_3:
	ld.param.u32 	%r205, [_Z26calculateImportanceKernel1PhPiS0_iiiS0__param_4];
	setp.lt.u32 	%p5, %r49, 8;
	mul.lo.s32 	%r11, %r206, %r49;
	add.s32 	%r60, %r2, %r206;
	add.s32 	%r61, %r60, -1;
	max.s32 	%r62, %r61, 0;
	add.s32 	%r63, %r205, -1;
	min.s32 	%r64, %r62, %r63;
	mul.lo.s32 	%r12, %r64, %r47;
	mov.b32 	%r219, 0;
	@%p5 bra 	$L__BB3_6;
	mov.b32 	%r209, 0;
$L__BB3_5:
	.pragma "nounroll";
	add.s32 	%r66, %r209, %r11;
	mul.wide.u32 	%rd8, %r66, 4;
	add.s64 	%rd9, %rd3, %rd8;
	ld.global.u32 	%r67, [%rd9];
	add.s64 	%rd10, %rd2, %rd8;
	ld.global.u32 	%r68, [%rd10];
	add.s32 	%r69, %r3, %r209;
	max.s32 	%r70, %r69, 0;
	min.s32 	%r71, %r70, %r4;
	add.s32 	%r72, %r71, %r12;
	cvt.s64.s32 	%rd11, %r72;
	add.s64 	%rd12, %rd1, %rd11;
	ld.global.u8 	%r73, [%rd12];
	mad.lo.s32 	%r74, %r67, %r73, %r227;
	mad.lo.s32 	%r75, %r68, %r73, %r228;
	ld.global.u32 	%r76, [%rd9+4];
	ld.global.u32 	%r77, [%rd10+4];
	add.s32 	%r78, %r1, %r209;
	max.s32 	%r79, %r78, 0;
	min.s32 	%r80, %r79, %r4;
	add.s32 	%r81, %r80, %r12;
	cvt.s64.s32 	%rd13, %r81;
	add.s64 	%rd14, %rd1, %rd13;
	ld.global.u8 	%r82, [%rd14];
	mad.lo.s32 	%r83, %r76, %r82, %r74;
	mad.lo.s32 	%r84, %r77, %r82, %r75;
	ld.global.u32 	%r85, [%rd9+8];
	ld.global.u32 	%r86, [%rd10+8];
	add.s32 	%r87, %r69, 2;
	max.s32 	%r88, %r87, 0;
	min.s32 	%r89, %r88, %r4;
	add.s32 	%r90, %r89, %r12;
	cvt.s64.s32 	%rd15, %r90;
	add.s64 	%rd16, %rd1, %rd15;
	ld.global.u8 	%r91, [%rd16];
	mad.lo.s32 	%r92, %r85, %r91, %r83;
	mad.lo.s32 	%r93, %r86, %r91, %r84;
	ld.global.u32 	%r94, [%rd9+12];
	ld.global.u32 	%r95, [%rd10+12];
	add.s32 	%r96, %r69, 3;
	max.s32 	%r97, %r96, 0;
	min.s32 	%r98, %r97, %r4;
	add.s32 	%r99, %r98, %r12;
	cvt.s64.s32 	%rd17, %r99;
	add.s64 	%rd18, %rd1, %rd17;
	ld.global.u8 	%r100, [%rd18];
	mad.lo.s32 	%r101, %r94, %r100, %r92;
	mad.lo.s32 	%r102, %r95, %r100, %r93;
	ld.global.u32 	%r103, [%rd9+16];
	ld.global.u32 	%r104, [%rd10+16];
	add.s32 	%r105, %r69, 4;
	max.s32 	%r106, %r105, 0;
	min.s32 	%r107, %r106, %r4;
	add.s32 	%r108, %r107, %r12;
	cvt.s64.s32 	%rd19, %r108;
	add.s64 	%rd20, %rd1, %rd19;
	ld.global.u8 	%r109, [%rd20];
	mad.lo.s32 	%r110, %r103, %r109, %r101;
	mad.lo.s32 	%r111, %r104, %r109, %r102;
	ld.global.u32 	%r112, [%rd9+20];
	ld.global.u32 	%r113, [%rd10+20];
	add.s32 	%r114, %r69, 5;
	max.s32 	%r115, %r114, 0;
	min.s32 	%r116, %r115, %r4;
	add.s32 	%r117, %r116, %r12;
	cvt.s64.s32 	%rd21, %r117;
	add.s64 	%rd22, %rd1, %rd21;
	ld.global.u8 	%r118, [%rd22];
	mad.lo.s32 	%r119, %r112, %r118, %r110;
	mad.lo.s32 	%r120, %r113, %r118, %r111;
	ld.global.u32 	%r121, [%rd9+24];
	ld.global.u32 	%r122, [%rd10+24];
	add.s32 	%r123, %r69, 6;
	max.s32 	%r124, %r123, 0;
	min.s32 	%r125, %r124, %r4;
	add.s32 	%r126, %r125, %r12;
	cvt.s64.s32 	%rd23, %r126;
	add.s64 	%rd24, %rd1, %rd23;
	ld.global.u8 	%r127, [%rd24];
	mad.lo.s32 	%r128, %r121, %r127, %r119;
	mad.lo.s32 	%r129, %r122, %r127, %r120;
	ld.global.u32 	%r130, [%rd9+28];
	ld.global.u32 	%r131, [%rd10+28];
	add.s32 	%r132, %r69, 7;
	max.s32 	%r133, %r132, 0;
	min.s32 	%r134, %r133, %r4;
	add.s32 	%r135, %r134, %r12;
	cvt.s64.s32 	%rd25, %r135;
	add.s64 	%rd26, %rd1, %rd25;
	ld.global.u8 	%r136, [%rd26];
	mad.lo.s32 	%r227, %r130, %r136, %r128;
	mad.lo.s32 	%r228, %r131, %r136, %r129;
	add.s32 	%r209, %r209, 8;
	setp.ne.s32 	%p6, %r209, %r6;
	mov.u32 	%r219, %r6;
	@%p6 bra 	$L__BB3_5;
$L__BB3_6:
	setp.eq.s32 	%p7, %r5, 0;
	@%p7 bra 	$L__BB3_14;
	add.s32 	%r138, %r5, -1;
	setp.lt.u32 	%p8, %r138, 3;
	@%p8 bra 	$L__BB3_9;
	add.s32 	%r139, %r219, %r11;
	mul.wide.u32 	%rd27, %r139, 4;
	add.s64 	%rd28, %rd3, %rd27;
	ld.global.u32 	%r140, [%rd28];
	add.s64 	%rd29, %rd2, %rd27;
	ld.global.u32 	%r141, [%rd29];
	add.s32 	%r142, %r3, %r219;
	max.s32 	%r143, %r142, 0;
	min.s32 	%r144, %r143, %r4;
	add.s32 	%r145, %r144, %r12;
	cvt.s64.s32 	%rd30, %r145;
	add.s64 	%rd31, %rd1, %rd30;
	ld.global.u8 	%r146, [%rd31];
	mad.lo.s32 	%r147, %r140, %r146, %r227;
	mad.lo.s32 	%r148, %r141, %r146, %r228;
	cvt.u64.u32 	%rd32, %r11;
	cvt.u64.u32 	%rd33, %r219;
	add.s64 	%rd34, %rd33, %rd32;
	shl.b64 	%rd35, %rd34, 2;
	add.s64 	%rd36, %rd3, %rd35;
	ld.global.u32 	%r149, [%rd36+4];
	add.s64 	%rd37, %rd2, %rd35;
	ld.global.u32 	%r150, [%rd37+4];
	add.s32 	%r151, %r1, %r219;
	max.s32 	%r152, %r151, 0;
	min.s32 	%r153, %r152, %r4;
	add.s32 	%r154, %r153, %r12;
	cvt.s64.s32 	%rd38, %r154;
	add.s64 	%rd39, %rd1, %rd38;
	ld.global.u8 	%r155, [%rd39];
	mad.lo.s32 	%r156, %r149, %r155, %r147;
	mad.lo.s32 	%r157, %r150, %r155, %r148;
	ld.global.u32 	%r158, [%rd36+8];
	ld.global.u32 	%r159, [%rd37+8];
	add.s32 	%r160, %r142, 2;
	max.s32 	%r161, %r160, 0;
	min.s32 	%r162, %r161, %r4;
	add.s32 	%r163, %r162, %r12;
	cvt.s64.s32 	%rd40, %r163;
	add.s64 	%rd41, %rd1, %rd40;
	ld.global.u8 	%r164, [%rd41];
	mad.lo.s32 	%r165, %r158, %r164, %r156;
	mad.lo.s32 	%r166, %r159, %r164, %r157;
	ld.global.u32 	%r167, [%rd36+12];
	ld.global.u32 	%r168, [%rd37+12];
	add.s32 	%r169, %r142, 3;
	max.s32 	%r170, %r169, 0;
	min.s32 	%r171, %r170, %r4;
	add.s32 	%r172, %r171, %r12;
	cvt.s64.s32 	%rd42, %r172;
	add.s64 	%rd43, %rd1, %rd42;
	ld.global.u8 	%r173, [%rd43];
	mad.lo.s32 	%r227, %r167, %r173, %r165;
	mad.lo.s32 	%r228, %r168, %r173, %r166;
	add.s32 	%r219, %r219, 4;
$L__BB3_9:
	and.b32  	%r175, %r49, 3;
	setp.eq.s32 	%p9, %r175, 0;
	@%p9 bra 	$L__BB3_14;
	setp.eq.s32 	%p10, %r175, 1;
	@%p10 bra 	$L__BB3_12;
	add.s32 	%r176, %r219, %r11;
	mul.wide.u32 	%rd44, %r176, 4;
	add.s64 	%rd45, %rd3, %rd44;
	ld.global.u32 	%r177, [%rd45];
	add.s64 	%rd46, %rd2, %rd44;
	ld.global.u32 	%r178, [%rd46];
	add.s32 	%r179, %r3, %r219;
	max.s32 	%r180, %r179, 0;
	min.s32 	%r181, %r180, %r4;
	add.s32 	%r182, %r181, %r12;
	cvt.s64.s32 	%rd47, %r182;
	add.s64 	%rd48, %rd1, %rd47;
	ld.global.u8 	%r183, [%rd48];
	mad.lo.s32 	%r184, %r177, %r183, %r227;
	mad.lo.s32 	%r185, %r178, %r183, %r228;
	cvt.u64.u32 	%rd49, %r11;
	cvt.u64.u32 	%rd50, %r219;
	add.s64 	%rd51, %rd50, %rd49;
	shl.b64 	%rd52, %rd51, 2;
	add.s64 	%rd53, %rd3, %rd52;
	ld.global.u32 	%r186, [%rd53+4];
	add.s64 	%rd54, %rd2, %rd52;
	ld.global.u32 	%r187, [%rd54+4];
	add.s32 	%r188, %r1, %r219;
	max.s32 	%r189, %r188, 0;
	min.s32 	%r190, %r189, %r4;
	add.s32 	%r191, %r190, %r12;
	cvt.s64.s32 	%rd55, %r191;
	add.s64 	%rd56, %rd1, %rd55;
	ld.global.u8 	%r192, [%rd56];
	mad.lo.s32 	%r227, %r186, %r192, %r184;
	mad.lo.s32 	%r228, %r187, %r192, %r185;
	add.s32 	%r219, %r219, 2;
$L__BB3_12:
	setp.eq.s32 	%p11, %r7, 0;
	@%p11 bra 	$L__BB3_14;
	add.s32 	%r193, %r219, %r11;
	mul.wide.u32 	%rd57, %r193, 4;
	add.s64 	%rd58, %rd3, %rd57;
	ld.global.u32 	%r194, [%rd58];
	add.s64 	%rd59, %rd2, %rd57;
	ld.global.u32 	%r195, [%rd59];
	add.s32 	%r196, %r3, %r219;
	max.s32 	%r197, %r196, 0;
	min.s32 	%r198, %r197, %r4;
	add.s32 	%r199, %r198, %r12;
	cvt.s64.s32 	%rd60, %r199;
	add.s64 	%rd61, %rd1, %rd60;
	ld.global.u8 	%r200, [%rd61];
	mad.lo.s32 	%r227, %r194, %r200, %r227;
	mad.lo.s32 	%r228, %r195, %r200, %r228;
$L__BB3_14:
	add.s32 	%r206, %r206, 1;
	setp.ne.s32 	%p12, %r206, %r49;
	@%p12 bra 	$L__BB3_3;
$L__BB3_15:
	ld.param.u64 	%rd65, [_Z26calculateImportanceKernel1PhPiS0_iiiS0__param_6];
	mul.lo.s32 	%r201, %r227, %r227;
	mad.lo.s32 	%r202, %r228, %r228, %r201;
	cvt.rn.f32.u32 	%f1, %r202;
	sqrt.rn.f32 	%f2, %f1;
	cvt.rzi.s32.f32 	%r203, %f2;
	mad.lo.s32 	%r204, %r47, %r2, %r1;
	cvta.to.global.u64 	%rd62, %rd65;
	mul.wide.s32 	%rd63, %r204, 4;
	add.s64 	%rd64, %rd62, %rd63;
	st.global.u32 	[%rd64], %r203;
$L__BB3_16:
	ret;

}


// ===== COMPILED SASS (sm_100) =====

	.target	sm_100

	.elftype	@"ET_EXEC"


//--------------------- .note.nv.tkinfo           --------------------------
	.section	.note.nv.tkinfo,"",@"SHT_NOTE"
	.sectionflags	@"SHF_NOTE_NV_TKINFO"
	.tkinfo
        /*0018*/ 	.word	0x00000002
        /*0030*/ 	.string	""
        /*0030*/ 	.string	"ptxas"
        /*0030*/ 	.string	"Cuda compilation tools, release 13.0, V13.0.88"
        /*0030*/ 	.string	"Build cuda_13.0.r13.0/compiler.36424714_0"
        /*0030*/ 	.string	"-arch sm_100 -m 64 "



//--------------------- .note.nv.cuinfo           --------------------------
	.section	.note.nv.cuinfo,"",@"SHT_NOTE"
	.sectionflags	@"SHF_NOTE_NV_CUINFO"
        /*0018*/ 	.short	0x0002
        /*001a*/ 	.short	0x0064
        /*001c*/ 	.short	0x0082
	.zero		2


//--------------------- .nv.info                  --------------------------
	.section	.nv.info,"",@"SHT_CUDA_INFO"
	.align	4


	//----- nvinfo : EIATTR_REGCOUNT
	.align		4
        /*0000*/ 	.byte	0x04, 0x2f
        /*0002*/ 	.short	(.L_3 - .L_2)
	.align		4
.L_2:
        /*0004*/ 	.word	index@(_Z21convertRgb2GrayKernelP6uchar3iiPh)
        /*0008*/ 	.word	0x0000000c


	//----- nvinfo : EIATTR_FRAME_SIZE
	.align		4
.L_3:
        /*000c*/ 	.byte	0x04, 0x11
        /*000e*/ 	.short	(.L_5 - .L_4)
	.align		4
.L_4:
        /*0010*/ 	.word	index@(_Z21convertRgb2GrayKernelP6uchar3iiPh)
        /*0014*/ 	.word	0x00000000


	//----- nvinfo : EIATTR_REGCOUNT
	.align		4
.L_5:
        /*0018*/ 	.byte	0x04, 0x2f
        /*001a*/ 	.short	(.L_7 - .L_6)
	.align		4
.L_6:
        /*001c*/ 	.word	index@(_Z26calculateImportanceKernel2PhiiiPi)
        /*0020*/ 	.word	0x00000020


	//----- nvinfo : EIATTR_FRAME_SIZE
	.align		4
.L_7:
        /*0024*/ 	.byte	0x04, 0x11
        /*0026*/ 	.short	(.L_9 - .L_8)
	.align		4
.L_8:
        /*0028*/ 	.word	index@($__internal_2_$__cuda_sm20_sqrt_rn_f32_slowpath)
        /*002c*/ 	.word	0x00000000


	//----- nvinfo : EIATTR_FRAME_SIZE
	.align		4
.L_9:
        /*0030*/ 	.byte	0x04, 0x11
        /*0032*/ 	.short	(.L_11 - .L_10)
	.align		4
.L_10:
        /*0034*/ 	.word	index@(_Z26calculateImportanceKernel2PhiiiPi)
        /*0038*/ 	.word	0x00000000


	//----- nvinfo : EIATTR_REGCOUNT
	.align		4
.L_11:
        /*003c*/ 	.byte	0x04, 0x2f
        /*003e*/ 	.short	(.L_13 - .L_12)
	.align		4
.L_12:
        /*0040*/ 	.word	index@(_Z26calculateImportanceKernel3PhiiiPi)
        /*0044*/ 	.word	0x00000020


	//----- nvinfo : EIATTR_FRAME_SIZE
	.align		4
.L_13:
        /*0048*/ 	.byte	0x04, 0x11
        /*004a*/ 	.short	(.L_15 - .L_14)
	.align		4
.L_14:
        /*004c*/ 	.word	index@($__internal_1_$__cuda_sm20_sqrt_rn_f32_slowpath)
        /*0050*/ 	.word	0x00000000


	//----- nvinfo : EIATTR_FRAME_SIZE
	.align		4
.L_15:
        /*0054*/ 	.byte	0x04, 0x11
        /*0056*/ 	.short	(.L_17 - .L_16)
	.align		4
.L_16:
        /*0058*/ 	.word	index@(_Z26calculateImportanceKernel3PhiiiPi)
        /*005c*/ 	.word	0x00000000


	//----- nvinfo : EIATTR_REGCOUNT
	.align		4
.L_17:
        /*0060*/ 	.byte	0x04, 0x2f
        /*0062*/ 	.short	(.L_19 - .L_18)
	.align		4
.L_18:
        /*0064*/ 	.word	index@(_Z26calculateImportanceKernel1PhPiS0_iiiS0_)
        /*0068*/ 	.word	0x00000020


	//----- nvinfo : EIATTR_FRAME_SIZE
	.align		4
.L_19:
        /*006c*/ 	.byte	0x04, 0x11
        /*006e*/ 	.short	(.L_21 - .L_20)
	.align		4
.L_20:
        /*0070*/ 	.word	index@($__internal_0_$__cuda_sm20_sqrt_rn_f32_slowpath)
        /*0074*/ 	.word	0x00000000


	//----- nvinfo : EIATTR_FRAME_SIZE
	.align		4
.L_21:
        /*0078*/ 	.byte	0x04, 0x11
        /*007a*/ 	.short	(.L_23 - .L_22)
	.align		4
.L_22:
        /*007c*/ 	.word	index@(_Z26calculateImportanceKernel1PhPiS0_iiiS0_)
        /*0080*/ 	.word	0x00000000


	//----- nvinfo : EIATTR_MIN_STACK_SIZE
	.align		4
.L_23:
        /*0084*/ 	.byte	0x04, 0x12
        /*0086*/ 	.short	(.L_25 - .L_24)
	.align		4
.L_24:
        /*0088*/ 	.word	index@(_Z26calculateImportanceKernel1PhPiS0_iiiS0_)
        /*008c*/ 	.word	0x00000000


	//----- nvinfo : EIATTR_MIN_STACK_SIZE
	.align		4
.L_25:
        /*0090*/ 	.byte	0x04, 0x12
        /*0092*/ 	.short	(.L_27 - .L_26)
	.align		4
.L_26:
        /*0094*/ 	.word	index@(_Z26calculateImportanceKernel3PhiiiPi)
        /*0098*/ 	.word	0x00000000


	//----- nvinfo : EIATTR_MIN_STACK_SIZE
	.align		4
.L_27:
        /*009c*/ 	.byte	0x04, 0x12
        /*009e*/ 	.short	(.L_29 - .L_28)
	.align		4
.L_28:
        /*00a0*/ 	.word	index@(_Z26calculateImportanceKernel2PhiiiPi)
        /*00a4*/ 	.word	0x00000000


	//----- nvinfo : EIATTR_MIN_STACK_SIZE
	.align		4
.L_29:
        /*00a8*/ 	.byte	0x04, 0x12
        /*00aa*/ 	.short	(.L_31 - .L_30)
	.align		4
.L_30:
        /*00ac*/ 	.word	index@(_Z21convertRgb2GrayKernelP6uchar3iiPh)
        /*00b0*/ 	.word	0x00000000
.L_31:


//--------------------- .nv.compat                --------------------------
	.section	.nv.compat,"",@"SHT_CUDA_COMPAT_INFO"
	.align	4
        /*0000*/ 	.byte	0x02, 0x09, 0x00, 0x00, 0x02, 0x02, 0x01, 0x00, 0x02, 0x05, 0x05, 0x00, 0x03, 0x07, 0x01, 0x01
        /*0010*/ 	.byte	0x02, 0x03, 0x00, 0x00, 0x02, 0x06, 0x01, 0x00, 0x04, 0x0b, 0x08, 0x00, 0x01, 0x00, 0x00, 0x00
        /*0020*/ 	.byte	0x00, 0x00, 0x00, 0x00


//--------------------- .nv.info._Z26calculateImportanceKernel1PhPiS0_iiiS0_ --------------------------
	.section	.nv.info._Z26calculateImportanceKernel1PhPiS0_iiiS0_,"",@"SHT_CUDA_INFO"
	.sectionflags	@""
	.align	4


	//----- nvinfo : EIATTR_CUDA_API_VERSION
	.align		4
        /*0000*/ 	.byte	0x04, 0x37
        /*0002*/ 	.short	(.L_33 - .L_32)
.L_32:
        /*0004*/ 	.word	0x00000082


	//----- nvinfo : EIATTR_KPARAM_INFO
	.align		4
.L_33:
        /*0008*/ 	.byte	0x04, 0x17
        /*000a*/ 	.short	(.L_35 - .L_34)
.L_34:
        /*000c*/ 	.word	0x00000000
        /*0010*/ 	.short	0x0006
        /*0012*/ 	.short	0x0028
        /*0014*/ 	.byte	0x00, 0xf5, 0x21, 0x00


	//----- nvinfo : EIATTR_KPARAM_INFO
	.align		4
.L_35:
        /*0018*/ 	.byte	0x04, 0x17
        /*001a*/ 	.short	(.L_37 - .L_36)
.L_36:
        /*001c*/ 	.word	0x00000000
        /*0020*/ 	.short	0x0005
        /*0022*/ 	.short	0x0020
        /*0024*/ 	.byte	0x00, 0xf0, 0x11, 0x00


	//----- nvinfo : EIATTR_KPARAM_INFO
	.align		4
.L_37:
        /*0028*/ 	.byte	0x04, 0x17
        /*002a*/ 	.short	(.L_39 - .L_38)
.L_38:
        /*002c*/ 	.word	0x00000000
        /*0030*/ 	.short	0x0004
        /*0032*/ 	.short	0x001c
        /*0034*/ 	.byte	0x00, 0xf0, 0x11, 0x00


	//----- nvinfo : EIATTR_KPARAM_INFO
	.align		4
.L_39:
        /*0038*/ 	.byte	0x04, 0x17
        /*003a*/ 	.short	(.L_41 - .L_40)
.L_40:
        /*003c*/ 	.word	0x00000000
        /*0040*/ 	.short	0x0003
        /*0042*/ 	.short	0x0018
        /*0044*/ 	.byte	0x00, 0xf0, 0x11, 0x00


	//----- nvinfo : EIATTR_KPARAM_INFO
	.align		4
.L_41:
        /*0048*/ 	.byte	0x04, 0x17
        /*004a*/ 	.short	(.L_43 - .L_42)
.L_42:
        /*004c*/ 	.word	0x00000000
        /*0050*/ 	.short	0x0002
        /*0052*/ 	.short	0x0010
        /*0054*/ 	.byte	0x00, 0xf5, 0x21, 0x00


	//----- nvinfo : EIATTR_KPARAM_INFO
	.align		4
.L_43:
        /*0058*/ 	.byte	0x04, 0x17
        /*005a*/ 	.short	(.L_45 - .L_44)
.L_44:
        /*005c*/ 	.word	0x00000000
        /*0060*/ 	.short	0x0001
        /*0062*/ 	.short	0x0008
        /*0064*/ 	.byte	0x00, 0xf5, 0x21, 0x00


	//----- nvinfo : EIATTR_KPARAM_INFO
	.align		4
.L_45:
        /*0068*/ 	.byte	0x04, 0x17
        /*006a*/ 	.short	(.L_47 - .L_46)
.L_46:
        /*006c*/ 	.word	0x00000000
        /*0070*/ 	.short	0x0000
        /*0072*/ 	.short	0x0000
        /*0074*/ 	.byte	0x00, 0xf5, 0x21, 0x00


	//----- nvinfo : EIATTR_SPARSE_MMA_MASK
	.align		4
.L_47:
        /*0078*/ 	.byte	0x03, 0x50
        /*007a*/ 	.short	0x0000


	//----- nvinfo : EIATTR_MAXREG_COUNT
	.align		4
        /*007c*/ 	.byte	0x03, 0x1b
        /*007e*/ 	.short	0x00ff


	//----- nvinfo : EIATTR_MERCURY_ISA_VERSION
	.align		4
        /*0080*/ 	.byte	0x03, 0x5f
        /*0082*/ 	.short	0x0101


	//----- nvinfo : EIATTR_VRC_CTA_INIT_COUNT
	.align		4
        /*0084*/ 	.byte	0x02, 0x4a
	.zero		1
	.zero		1


	//----- nvinfo : EIATTR_EXIT_INSTR_OFFSETS
	.align		4
        /*0088*/ 	.byte	0x04, 0x1c
        /*008a*/ 	.short	(.L_49 - .L_48)


	//   ....[0]....
.L_48:
        /*008c*/ 	.word	0x000000c0


	//   ....[1]....
        /*0090*/ 	.word	0x00001120


	//----- nvinfo : EIATTR_CRS_STACK_SIZE
	.align		4
.L_49:
        /*0094*/ 	.byte	0x04, 0x1e
        /*0096*/ 	.short	(.L_51 - .L_50)
.L_50:
        /*0098*/ 	.word	0x00000000


	//----- nvinfo : EIATTR_CBANK_PARAM_SIZE
	.align		4
.L_51:
        /*009c*/ 	.byte	0x03, 0x19
        /*009e*/ 	.short	0x0030


	//----- nvinfo : EIATTR_PARAM_CBANK
	.align		4
        /*00a0*/ 	.byte	0x04, 0x0a
        /*00a2*/ 	.short	(.L_53 - .L_52)
	.align		4
.L_52:
        /*00a4*/ 	.word	index@(.nv.constant0._Z26calculateImportanceKernel1PhPiS0_iiiS0_)
        /*00a8*/ 	.short	0x0380
        /*00aa*/ 	.short	0x0030


	//----- nvinfo : EIATTR_SW_WAR
	.align		4
.L_53:
        /*00ac*/ 	.byte	0x04, 0x36
        /*00ae*/ 	.short	(.L_55 - .L_54)
.L_54:
        /*00b0*/ 	.word	0x00000008
.L_55:


//--------------------- .nv.info._Z26calculateImportanceKernel3PhiiiPi --------------------------
	.section	.nv.info._Z26calculateImportanceKernel3PhiiiPi,"",@"SHT_CUDA_INFO"
	.sectionflags	@""
	.align	4


	//----- nvinfo : EIATTR_CUDA_API_VERSION
	.align		4
        /*0000*/ 	.byte	0x04, 0x37
        /*0002*/ 	.short	(.L_57 - .L_56)
.L_56:
        /*0004*/ 	.word	0x00000082


	//----- nvinfo : EIATTR_KPARAM_INFO
	.align		4
.L_57:
        /*0008*/ 	.byte	0x04, 0x17
        /*000a*/ 	.short	(.L_59 - .L_58)
.L_58:
        /*000c*/ 	.word	0x00000000
        /*0010*/ 	.short	0x0004
        /*0012*/ 	.short	0x0018
        /*0014*/ 	.byte	0x00, 0xf5, 0x21, 0x00


	//----- nvinfo : EIATTR_KPARAM_INFO
	.align		4
.L_59:
        /*0018*/ 	.byte	0x04, 0x17
        /*001a*/ 	.short	(.L_61 - .L_60)
.L_60:
        /*001c*/ 	.word	0x00000000
        /*0020*/ 	.short	0x0003
        /*0022*/ 	.short	0x0010
        /*0024*/ 	.byte	0x00, 0xf0, 0x11, 0x00


	//----- nvinfo : EIATTR_KPARAM_INFO
	.align		4
.L_61:
        /*0028*/ 	.byte	0x04, 0x17
        /*002a*/ 	.short	(.L_63 - .L_62)
.L_62:
        /*002c*/ 	.word	0x00000000
        /*0030*/ 	.short	0x0002
        /*0032*/ 	.short	0x000c
        /*0034*/ 	.byte	0x00, 0xf0, 0x11, 0x00


	//----- nvinfo : EIATTR_KPARAM_INFO
	.align		4
.L_63:
        /*0038*/ 	.byte	0x04, 0x17
        /*003a*/ 	.short	(.L_65 - .L_64)
.L_64:
        /*003c*/ 	.word	0x00000000
        /*0040*/ 	.short	0x0001
        /*0042*/ 	.short	0x0008
        /*0044*/ 	.byte	0x00, 0xf0, 0x11, 0x00


	//----- nvinfo : EIATTR_KPARAM_INFO
	.align		4
.L_65:
        /*0048*/ 	.byte	0x04, 0x17
        /*004a*/ 	.short	(.L_67 - .L_66)
.L_66:
        /*004c*/ 	.word	0x00000000
        /*0050*/ 	.short	0x0000
        /*0052*/ 	.short	0x0000
        /*0054*/ 	.byte	0x00, 0xf5, 0x21, 0x00


	//----- nvinfo : EIATTR_SPARSE_MMA_MASK
	.align		4
.L_67:
        /*0058*/ 	.byte	0x03, 0x50
        /*005a*/ 	.short	0x0000


	//----- nvinfo : EIATTR_MAXREG_COUNT
	.align		4
        /*005c*/ 	.byte	0x03, 0x1b
        /*005e*/ 	.short	0x00ff


	//----- nvinfo : EIATTR_NUM_BARRIERS
	.align		4
        /*0060*/ 	.byte	0x02, 0x4c
        /*0062*/ 	.byte	0x01
	.zero		1


	//----- nvinfo : EIATTR_MERCURY_ISA_VERSION
	.align		4
        /*0064*/ 	.byte	0x03, 0x5f
        /*0066*/ 	.short	0x0101


	//----- nvinfo : EIATTR_VRC_CTA_INIT_COUNT
	.align		4
        /*0068*/ 	.byte	0x02, 0x4a
	.zero		1
	.zero		1


	//----- nvinfo : EIATTR_EXIT_INSTR_OFFSETS
	.align		4
        /*006c*/ 	.byte	0x04, 0x1c
        /*006e*/ 	.short	(.L_69 - .L_68)


	//   ....[0]....
.L_68:
        /*0070*/ 	.word	0x000000c0


	//   ....[1]....
        /*0074*/ 	.word	0x00001300


	//----- nvinfo : EIATTR_CRS_STACK_SIZE
	.align		4
.L_69:
        /*0078*/ 	.byte	0x04, 0x1e
        /*007a*/ 	.short	(.L_71 - .L_70)
.L_70:
        /*007c*/ 	.word	0x00000000


	//----- nvinfo : EIATTR_CBANK_PARAM_SIZE
	.align		4
.L_71:
        /*0080*/ 	.byte	0x03, 0x19
        /*0082*/ 	.short	0x0020


	//----- nvinfo : EIATTR_PARAM_CBANK
	.align		4
        /*0084*/ 	.byte	0x04, 0x0a
        /*0086*/ 	.short	(.L_73 - .L_72)
	.align		4
.L_72:
        /*0088*/ 	.word	index@(.nv.constant0._Z26calculateImportanceKernel3PhiiiPi)
        /*008c*/ 	.short	0x0380
        /*008e*/ 	.short	0x0020


	//----- nvinfo : EIATTR_SW_WAR
	.align		4
.L_73:
        /*0090*/ 	.byte	0x04, 0x36
        /*0092*/ 	.short	(.L_75 - .L_74)
.L_74:
        /*0094*/ 	.word	0x00000008
.L_75:


//--------------------- .nv.info._Z26calculateImportanceKernel2PhiiiPi --------------------------
	.section	.nv.info._Z26calculateImportanceKernel2PhiiiPi,"",@"SHT_CUDA_INFO"
	.sectionflags	@""
	.align	4


	//----- nvinfo : EIATTR_CUDA_API_VERSION
	.align		4
        /*0000*/ 	.byte	0x04, 0x37
        /*0002*/ 	.short	(.L_77 - .L_76)
.L_76:
        /*0004*/ 	.word	0x00000082


	//----- nvinfo : EIATTR_KPARAM_INFO
	.align		4
.L_77:
        /*0008*/ 	.byte	0x04, 0x17
        /*000a*/ 	.short	(.L_79 - .L_78)
.L_78:
        /*000c*/ 	.word	0x00000000
        /*0010*/ 	.short	0x0004
        /*0012*/ 	.short	0x0018
        /*0014*/ 	.byte	0x00, 0xf5, 0x21, 0x00


	//----- nvinfo : EIATTR_KPARAM_INFO
	.align		4
.L_79:
        /*0018*/ 	.byte	0x04, 0x17
        /*001a*/ 	.short	(.L_81 - .L_80)
.L_80:
        /*001c*/ 	.word	0x00000000
        /*0020*/ 	.short	0x0003
        /*0022*/ 	.short	0x0010
        /*0024*/ 	.byte	0x00, 0xf0, 0x11, 0x00


	//----- nvinfo : EIATTR_KPARAM_INFO
	.align		4
.L_81:
        /*0028*/ 	.byte	0x04, 0x17
        /*002a*/ 	.short	(.L_83 - .L_82)
.L_82:
        /*002c*/ 	.word	0x00000000
        /*0030*/ 	.short	0x0002
        /*0032*/ 	.short	0x000c
        /*0034*/ 	.byte	0x00, 0xf0, 0x11, 0x00


	//----- nvinfo : EIATTR_KPARAM_INFO
	.align		4
.L_83:
        /*0038*/ 	.byte	0x04, 0x17
        /*003a*/ 	.short	(.L_85 - .L_84)
.L_84:
        /*003c*/ 	.word	0x00000000
        /*0040*/ 	.short	0x0001
        /*0042*/ 	.short	0x0008
        /*0044*/ 	.byte	0x00, 0xf0, 0x11, 0x00


	//----- nvinfo : EIATTR_KPARAM_INFO
	.align		4
.L_85:
        /*0048*/ 	.byte	0x04, 0x17
        /*004a*/ 	.short	(.L_87 - .L_86)
.L_86:
        /*004c*/ 	.word	0x00000000
        /*0050*/ 	.short	0x0000
        /*0052*/ 	.short	0x0000
        /*0054*/ 	.byte	0x00, 0xf5, 0x21, 0x00


	//----- nvinfo : EIATTR_SPARSE_MMA_MASK
	.align		4
.L_87:
        /*0058*/ 	.byte	0x03, 0x50
        /*005a*/ 	.short	0x0000


	//----- nvinfo : EIATTR_MAXREG_COUNT
	.align		4
        /*005c*/ 	.byte	0x03, 0x1b
        /*005e*/ 	.short	0x00ff


	//----- nvinfo : EIATTR_MERCURY_ISA_VERSION
	.align		4
        /*0060*/ 	.byte	0x03, 0x5f
        /*0062*/ 	.short	0x0101


	//----- nvinfo : EIATTR_VRC_CTA_INIT_COUNT
	.align		4
        /*0064*/ 	.byte	0x02, 0x4a
	.zero		1
	.zero		1


	//----- nvinfo : EIATTR_EXIT_INSTR_OFFSETS
	.align		4
        /*0068*/ 	.byte	0x04, 0x1c
        /*006a*/ 	.short	(.L_89 - .L_88)


	//   ....[0]....
.L_88:
        /*006c*/ 	.word	0x000000c0


	//   ....[1]....
        /*0070*/ 	.word	0x00000f90


	//----- nvinfo : EIATTR_CRS_STACK_SIZE
	.align		4
.L_89:
        /*0074*/ 	.byte	0x04, 0x1e
        /*0076*/ 	.short	(.L_91 - .L_90)
.L_90:
        /*0078*/ 	.word	0x00000000


	//----- nvinfo : EIATTR_CBANK_PARAM_SIZE
	.align		4
.L_91:
        /*007c*/ 	.byte	0x03, 0x19
        /*007e*/ 	.short	0x0020


	//----- nvinfo : EIATTR_PARAM_CBANK
	.align		4
        /*0080*/ 	.byte	0x04, 0x0a
        /*0082*/ 	.short	(.L_93 - .L_92)
	.align		4
.L_92:
        /*0084*/ 	.word	index@(.nv.constant0._Z26calculateImportanceKernel2PhiiiPi)
        /*0088*/ 	.short	0x0380
        /*008a*/ 	.short	0x0020


	//----- nvinfo : EIATTR_SW_WAR
	.align		4
.L_93:
        /*008c*/ 	.byte	0x04, 0x36
        /*008e*/ 	.short	(.L_95 - .L_94)
.L_94:
        /*0090*/ 	.word	0x00000008
.L_95:


//--------------------- .nv.info._Z21convertRgb2GrayKernelP6uchar3iiPh --------------------------
	.section	.nv.info._Z21convertRgb2GrayKernelP6uchar3iiPh,"",@"SHT_CUDA_INFO"
	.sectionflags	@""
	.align	4


	//----- nvinfo : EIATTR_CUDA_API_VERSION
	.align		4
        /*0000*/ 	.byte	0x04, 0x37
        /*0002*/ 	.short	(.L_97 - .L_96)
.L_96:
        /*0004*/ 	.word	0x00000082


	//----- nvinfo : EIATTR_KPARAM_INFO
	.align		4
.L_97:
        /*0008*/ 	.byte	0x04, 0x17
        /*000a*/ 	.short	(.L_99 - .L_98)
.L_98:
        /*000c*/ 	.word	0x00000000
        /*0010*/ 	.short	0x0003
        /*0012*/ 	.short	0x0010
        /*0014*/ 	.byte	0x00, 0xf5, 0x21, 0x00


	//----- nvinfo : EIATTR_KPARAM_INFO
	.align		4
.L_99:
        /*0018*/ 	.byte	0x04, 0x17
        /*001a*/ 	.short	(.L_101 - .L_100)
.L_100:
        /*001c*/ 	.word	0x00000000
        /*0020*/ 	.short	0x0002
        /*0022*/ 	.short	0x000c
        /*0024*/ 	.byte	0x00, 0xf0, 0x11, 0x00


	//----- nvinfo : EIATTR_KPARAM_INFO
	.align		4
.L_101:
        /*0028*/ 	.byte	0x04, 0x17
        /*002a*/ 	.short	(.L_103 - .L_102)
.L_102:
        /*002c*/ 	.word	0x00000000
        /*0030*/ 	.short	0x0001
        /*0032*/ 	.short	0x0008
        /*0034*/ 	.byte	0x00, 0xf0, 0x11, 0x00


	//----- nvinfo : EIATTR_KPARAM_INFO
	.align		4
.L_103:
        /*0038*/ 	.byte	0x04, 0x17
        /*003a*/ 	.short	(.L_105 - .L_104)
.L_104:
        /*003c*/ 	.word	0x00000000
        /*0040*/ 	.short	0x0000
        /*0042*/ 	.short	0x0000
        /*0044*/ 	.byte	0x00, 0xf5, 0x21, 0x00


	//----- nvinfo : EIATTR_SPARSE_MMA_MASK
	.align		4
.L_105:
        /*0048*/ 	.byte	0x03, 0x50
        /*004a*/ 	.short	0x0000


	//----- nvinfo : EIATTR_MAXREG_COUNT
	.align		4
        /*004c*/ 	.byte	0x03, 0x1b
        /*004e*/ 	.short	0x00ff


	//----- nvinfo : EIATTR_MERCURY_ISA_VERSION
	.align		4
        /*0050*/ 	.byte	0x03, 0x5f
        /*0052*/ 	.short	0x0101


	//----- nvinfo : EIATTR_VRC_CTA_INIT_COUNT
	.align		4
        /*0054*/ 	.byte	0x02, 0x4a
	.zero		1
	.zero		1


	//----- nvinfo : EIATTR_EXIT_INSTR_OFFSETS
	.align		4
        /*0058*/ 	.byte	0x04, 0x1c
        /*005a*/ 	.short	(.L_107 - .L_106)


	//   ....[0]....
.L_106:
        /*005c*/ 	.word	0x000000c0


	//   ....[1]....
        /*0060*/ 	.word	0x000001f0


	//----- nvinfo : EIATTR_CBANK_PARAM_SIZE
	.align		4
.L_107:
        /*0064*/ 	.byte	0x03, 0x19
        /*0066*/ 	.short	0x0018


	//----- nvinfo : EIATTR_PARAM_CBANK
	.align		4
        /*0068*/ 	.byte	0x04, 0x0a
        /*006a*/ 	.short	(.L_109 - .L_108)
	.align		4
.L_108:
        /*006c*/ 	.word	index@(.nv.constant0._Z21convertRgb2GrayKernelP6uchar3iiPh)
        /*0070*/ 	.short	0x0380
        /*0072*/ 	.short	0x0018


	//----- nvinfo : EIATTR_SW_WAR
	.align		4
.L_109:
        /*0074*/ 	.byte	0x04, 0x36
        /*0076*/ 	.short	(.L_111 - .L_110)
.L_110:
        /*0078*/ 	.word	0x00000008
.L_111:


//--------------------- .nv.callgraph             --------------------------
	.section	.nv.callgraph,"",@"SHT_CUDA_CALLGRAPH"
	.align	4
	.sectionentsize	8
	.align		4
        /*0000*/ 	.word	0x00000000
	.align		4
        /*0004*/ 	.word	0xffffffff
	.align		4
        /*0008*/ 	.word	0x00000000
	.align		4
        /*000c*/ 	.word	0xfffffffe
	.align		4
        /*0010*/ 	.word	0x00000000
	.align		4
        /*0014*/ 	.word	0xfffffffd
	.align		4
        /*0018*/ 	.word	0x00000000
	.align		4
        /*001c*/ 	.word	0xfffffffc


//--------------------- .nv.constant3             --------------------------
	.section	.nv.constant3,"a",@progbits
	.align	4
.nv.constant3:
	.type		dc_filterX,@object
	.size		dc_filterX,(dc_filterY - dc_filterX)
dc_filterX:
	.zero		36
	.type		dc_filterY,@object
	.size		dc_filterY,(.L_1 - dc_filterY)
dc_filterY:
	.zero		36
.L_1:


//--------------------- .text._Z26calculateImportanceKernel1PhPiS0_iiiS0_ --------------------------
	.section	.text._Z26calculateImportanceKernel1PhPiS0_iiiS0_,"ax",@progbits
	.align	128
        .global         _Z26calculateImportanceKernel1PhPiS0_iiiS0_
        .type           _Z26calculateImportanceKernel1PhPiS0_iiiS0_,@function
        .size           _Z26calculateImportanceKernel1PhPiS0_iiiS0_,(.L_x_45 - _Z26calculateImportanceKernel1PhPiS0_iiiS0_)
        .other          _Z26calculateImportanceKernel1PhPiS0_iiiS0_,@"STO_CUDA_ENTRY STV_DEFAULT"
_Z26calculateImportanceKernel1PhPiS0_iiiS0_:
.text._Z26calculateImportanceKernel1PhPiS0_iiiS0_:
[----:B------:R-:W-:Y:S01]  /*0000*/  LDC R1, c[0x0][0x37c] ;  /* 0x0000df00ff017b82 */ /* 0x000fe20000000800 */
[----:B------:R-:W0:Y:S07]  /*0010*/  S2R R3, SR_TID.Y ;  /* 0x0000000000037919 */ /* 0x000e2e0000002200 */
[----:B------:R-:W1:Y:S01]  /*0020*/  LDC R17, c[0x0][0x360] ;  /* 0x0000d800ff117b82 */ /* 0x000e620000000800 */
[----:B------:R-:W2:Y:S01]  /*0030*/  LDCU.64 UR4, c[0x0][0x398] ;  /* 0x00007300ff0477ac */ /* 0x000ea20008000a00 */
[----:B------:R-:W1:Y:S06]  /*0040*/  S2R R0, SR_TID.X ;  /* 0x0000000000007919 */ /* 0x000e6c0000002100 */
[----:B------:R-:W0:Y:S08]  /*0050*/  S2UR UR7, SR_CTAID.Y ;  /* 0x00000000000779c3 */ /* 0x000e300000002600 */
[----:B------:R-:W0:Y:S08]  /*0060*/  LDC R16, c[0x0][0x364] ;  /* 0x0000d900ff107b82 */ /* 0x000e300000000800 */
[----:B------:R-:W1:Y:S01]  /*0070*/  S2UR UR6, SR_CTAID.X ;  /* 0x00000000000679c3 */ /* 0x000e620000002500 */
[----:B0-----:R-:W-:-:S05]  /*0080*/  IMAD R16, R16, UR7, R3 ;  /* 0x0000000710107c24 */ /* 0x001fca000f8e0203 */
[----:B--2---:R-:W-:Y:S01]  /*0090*/  ISETP.GE.AND P0, PT, R16, UR5, PT ;  /* 0x0000000510007c0c */ /* 0x004fe2000bf06270 */
[----:B-1----:R-:W-:-:S05]  /*00a0*/  IMAD R17, R17, UR6, R0 ;  /* 0x0000000611117c24 */ /* 0x002fca000f8e0200 */
[----:B------:R-:W-:-:S13]  /*00b0*/  ISETP.GE.OR P0, PT, R17, UR4, P0 ;  /* 0x0000000411007c0c */ /* 0x000fda0008706670 */
[----:B------:R-:W-:Y:S05]  /*00c0*/  @P0 EXIT ;  /* 0x000000000000094d */ /* 0x000fea0003800000 */
[----:B------:R-:W0:Y:S01]  /*00d0*/  LDCU UR6, c[0x0][0x3a0] ;  /* 0x00007400ff0677ac */ /* 0x000e220008000800 */
[----:B------:R-:W-:Y:S01]  /*00e0*/  CS2R R20, SRZ ;  /* 0x0000000000147805 */ /* 0x000fe2000001ff00 */
[----:B------:R-:W1:Y:S01]  /*00f0*/  LDCU.64 UR10, c[0x0][0x358] ;  /* 0x00006b00ff0a77ac */ /* 0x000e620008000a00 */
[----:B0-----:R-:W-:-:S09]  /*0100*/  UISETP.GE.AND UP0, UPT, UR6, 0x1, UPT ;  /* 0x000000010600788c */ /* 0x001fd2000bf06270 */
[----:B-1----:R-:W-:Y:S05]  /*0110*/  BRA.U !UP0, `(.L_x_0) ;  /* 0x0000000d08a87547 */ /* 0x002fea000b800000 */
[----:B------:R-:W-:Y:S01]  /*0120*/  VIADD R22, R17, 0xffffffff ;  /* 0xffffffff11167836 */ /* 0x000fe20000000000 */
[----:B------:R-:W-:Y:S01]  /*0130*/  CS2R R20, SRZ ;  /* 0x0000000000147805 */ /* 0x000fe2000001ff00 */
[----:B------:R-:W-:Y:S01]  /*0140*/  IMAD.MOV.U32 R19, RZ, RZ, RZ ;  /* 0x000000ffff137224 */ /* 0x000fe200078e00ff */
[----:B------:R-:W-:Y:S02]  /*0150*/  ULOP3.LUT UR7, UR6, 0x7, URZ, 0xc0, !UPT ;  /* 0x0000000706077892 */ /* 0x000fe4000f8ec0ff */
[----:B------:R-:W-:Y:S02]  /*0160*/  UIADD3 UR5, UPT, UPT, UR4, -0x1, URZ ;  /* 0xffffffff04057890 */ /* 0x000fe4000fffe0ff */
[----:B------:R-:W-:-:S12]  /*0170*/  ULOP3.LUT UR6, UR6, 0x7ffffff8, URZ, 0xc0, !UPT ;  /* 0x7ffffff806067892 */ /* 0x000fd8000f8ec0ff */
.L_x_6:
[----:B------:R-:W0:Y:S01]  /*0180*/  LDCU UR14, c[0x0][0x3a0] ;  /* 0x00007400ff0e77ac */ /* 0x000e220008000800 */
[----:B------:R-:W1:Y:S01]  /*0190*/  LDC R3, c[0x0][0x39c] ;  /* 0x0000e700ff037b82 */ /* 0x000e620000000800 */
[----:B------:R-:W-:Y:S01]  /*01a0*/  IADD3 R0, PT, PT, R16, -0x1, R19 ;  /* 0xffffffff10007810 */ /* 0x000fe20007ffe013 */
[----:B------:R-:W-:-:S03]  /*01b0*/  UMOV UR4, URZ ;  /* 0x000000ff00047c82 */ /* 0x000fc60008000000 */
[----:B------:R-:W-:Y:S01]  /*01c0*/  VIMNMX R0, PT, PT, RZ, R0, !PT ;  /* 0x00000000ff007248 */ /* 0x000fe20007fe0100 */
[----:B0-----:R-:W-:Y:S02]  /*01d0*/  UISETP.GE.U32.AND UP0, UPT, UR14, 0x8, UPT ;  /* 0x000000080e00788c */ /* 0x001fe4000bf06070 */
[C---:B------:R-:W-:Y:S02]  /*01e0*/  IMAD R18, R19.reuse, UR14, RZ ;  /* 0x0000000e13127c24 */ /* 0x040fe4000f8e02ff */
[----:B------:R-:W-:Y:S01]  /*01f0*/  VIADD R19, R19, 0x1 ;  /* 0x0000000113137836 */ /* 0x000fe20000000000 */
[----:B-1----:R-:W-:-:S04]  /*0200*/  VIADDMNMX R0, R3, 0xffffffff, R0, PT ;  /* 0xffffffff03007846 */ /* 0x002fc80003800100 */
[----:B------:R-:W-:Y:S01]  /*0210*/  ISETP.NE.AND P0, PT, R19, UR14, PT ;  /* 0x0000000e13007c0c */ /* 0x000fe2000bf05270 */
[----:B------:R-:W-:-:S12]  /*0220*/  BRA.U !UP0, `(.L_x_1) ;  /* 0x0000000508747547 */ /* 0x000fd8000b800000 */
[----:B------:R-:W0:Y:S01]  /*0230*/  LDCU UR12, c[0x0][0x398] ;  /* 0x00007300ff0c77ac */ /* 0x000e220008000800 */
[----:B------:R-:W1:Y:S01]  /*0240*/  LDCU.64 UR8, c[0x0][0x380] ;  /* 0x00007000ff0877ac */ /* 0x000e620008000a00 */
[----:B------:R-:W-:-:S05]  /*0250*/  UMOV UR4, URZ ;  /* 0x000000ff00047c82 */ /* 0x000fca0008000000 */
.L_x_2:
[----:B------:R-:W2:Y:S01]  /*0260*/  LDC.64 R4, c[0x0][0x388] ;  /* 0x0000e200ff047b82 */ /* 0x000ea20000000a00 */
[----:B------:R-:W-:Y:S02]  /*0270*/  VIADD R11, R22, UR4 ;  /* 0x00000004160b7c36 */ /* 0x000fe40008000000 */
[----:B------:R-:W-:-:S03]  /*0280*/  VIADD R9, R18, UR4 ;  /* 0x0000000412097c36 */ /* 0x000fc60008000000 */
[----:B------:R-:W-:Y:S02]  /*0290*/  VIMNMX R6, PT, PT, RZ, R11, !PT ;  /* 0x0000000bff067248 */ /* 0x000fe40007fe0100 */
[----:B------:R-:W3:Y:S02]  /*02a0*/  LDC.64 R2, c[0x0][0x390] ;  /* 0x0000e400ff027b82 */ /* 0x000ee40000000a00 */
[----:B------:R-:W-:-:S05]  /*02b0*/  VIMNMX R7, PT, PT, R6, UR5, PT ;  /* 0x0000000506077c48 */ /* 0x000fca000bfe0100 */
[----:B0-----:R-:W-:-:S05]  /*02c0*/  IMAD R7, R0, UR12, R7 ;  /* 0x0000000c00077c24 */ /* 0x001fca000f8e0207 */
[----:B-1----:R-:W-:Y:S02]  /*02d0*/  IADD3 R6, P1, PT, R7, UR8, RZ ;  /* 0x0000000807067c10 */ /* 0x002fe4000ff3e0ff */
[----:B------:R-:W-:Y:S01]  /*02e0*/  VIADDMNMX R8, R17, UR4, RZ, !PT ;  /* 0x0000000411087c46 */ /* 0x000fe2000f8001ff */
[----:B--2---:R-:W-:Y:S01]  /*02f0*/  IMAD.WIDE.U32 R4, R9, 0x4, R4 ;  /* 0x0000000409047825 */ /* 0x004fe200078e0004 */
[----:B------:R-:W-:-:S04]  /*0300*/  LEA.HI.X.SX32 R7, R7, UR9, 0x1, P1 ;  /* 0x0000000907077c11 */ /* 0x000fc800088f0eff */
[----:B------:R-:W2:Y:S01]  /*0310*/  LDG.E R26, desc[UR10][R4.64] ;  /* 0x0000000a041a7981 */ /* 0x000ea2000c1e1900 */
[----:B---3--:R-:W-:-:S03]  /*0320*/  IMAD.WIDE.U32 R2, R9, 0x4, R2 ;  /* 0x0000000409027825 */ /* 0x008fc600078e0002 */
[----:B------:R0:W2:Y:S01]  /*0330*/  LDG.E.U8 R10, desc[UR10][R6.64] ;  /* 0x0000000a060a7981 */ /* 0x0000a2000c1e1100 */
[----:B------:R-:W-:-:S03]  /*0340*/  VIMNMX R9, PT, PT, R8, UR5, PT ;  /* 0x0000000508097c48 */ /* 0x000fc6000bfe0100 */
[----:B------:R-:W3:Y:S01]  /*0350*/  LDG.E R27, desc[UR10][R2.64] ;  /* 0x0000000a021b7981 */ /* 0x000ee2000c1e1900 */
[----:B------:R-:W-:Y:S01]  /*0360*/  VIADDMNMX R12, R11, 0x2, RZ, !PT ;  /* 0x000000020b0c7846 */ /* 0x000fe200078001ff */
[----:B------:R-:W-:Y:S02]  /*0370*/  IMAD R9, R0, UR12, R9 ;  /* 0x0000000c00097c24 */ /* 0x000fe4000f8e0209 */
[----:B------:R-:W4:Y:S01]  /*0380*/  LDG.E R14, desc[UR10][R2.64+0x4] ;  /* 0x0000040a020e7981 */ /* 0x000f22000c1e1900 */
[----:B------:R-:W-:Y:S02]  /*0390*/  VIMNMX R13, PT, PT, R12, UR5, PT ;  /* 0x000000050c0d7c48 */ /* 0x000fe4000bfe0100 */
[C---:B------:R-:W-:Y:S01]  /*03a0*/  IADD3 R8, P1, PT, R9.reuse, UR8, RZ ;  /* 0x0000000809087c10 */ /* 0x040fe2000ff3e0ff */
[----:B------:R-:W5:Y:S02]  /*03b0*/  LDG.E R25, desc[UR10][R4.64+0x8] ;  /* 0x0000080a04197981 */ /* 0x000f64000c1e1900 */
[----:B------:R-:W-:Y:S01]  /*03c0*/  IMAD R12, R0, UR12, R13 ;  /* 0x0000000c000c7c24 */ /* 0x000fe2000f8e020d */
[----:B------:R-:W-:Y:S01]  /*03d0*/  LEA.HI.X.SX32 R9, R9, UR9, 0x1, P1 ;  /* 0x0000000909097c11 */ /* 0x000fe200088f0eff */
[----:B------:R-:W4:Y:S03]  /*03e0*/  LDG.E R13, desc[UR10][R4.64+0x4] ;  /* 0x0000040a040d7981 */ /* 0x000f26000c1e1900 */
[C---:B0-----:R-:W-:Y:S01]  /*03f0*/  IADD3 R6, P1, PT, R12.reuse, UR8, RZ ;  /* 0x000000080c067c10 */ /* 0x041fe2000ff3e0ff */
[----:B------:R0:W4:Y:S03]  /*0400*/  LDG.E.U8 R15, desc[UR10][R8.64] ;  /* 0x0000000a080f7981 */ /* 0x000126000c1e1100 */
[----:B------:R-:W-:Y:S01]  /*0410*/  LEA.HI.X.SX32 R7, R12, UR9, 0x1, P1 ;  /* 0x000000090c077c11 */ /* 0x000fe200088f0eff */
[----:B------:R-:W5:Y:S04]  /*0420*/  LDG.E R23, desc[UR10][R2.64+0x8] ;  /* 0x0000080a02177981 */ /* 0x000f68000c1e1900 */
[----:B------:R1:W5:Y:S01]  /*0430*/  LDG.E.U8 R24, desc[UR10][R6.64] ;  /* 0x0000000a06187981 */ /* 0x000362000c1e1100 */
[----:B------:R-:W-:-:S02]  /*0440*/  VIADDMNMX R12, R11, 0x3, RZ, !PT ;  /* 0x000000030b0c7846 */ /* 0x000fc400078001ff */
[C---:B------:R-:W-:Y:S02]  /*0450*/  VIADDMNMX R28, R11.reuse, 0x4, RZ, !PT ;  /* 0x000000040b1c7846 */ /* 0x040fe400078001ff */
[----:B------:R-:W-:Y:S02]  /*0460*/  VIMNMX R29, PT, PT, R12, UR5, PT ;  /* 0x000000050c1d7c48 */ /* 0x000fe4000bfe0100 */
[----:B------:R-:W-:Y:S02]  /*0470*/  VIMNMX R12, PT, PT, R28, UR5, PT ;  /* 0x000000051c0c7c48 */ /* 0x000fe4000bfe0100 */
[----:B0-----:R-:W-:Y:S01]  /*0480*/  VIADDMNMX R8, R11, 0x5, RZ, !PT ;  /* 0x000000050b087846 */ /* 0x001fe200078001ff */
[C---:B------:R-:W-:Y:S02]  /*0490*/  IMAD R9, R0.reuse, UR12, R29 ;  /* 0x0000000c00097c24 */ /* 0x040fe4000f8e021d */
[----:B------:R-:W-:-:S03]  /*04a0*/  IMAD R12, R0, UR12, R12 ;  /* 0x0000000c000c7c24 */ /* 0x000fc6000f8e020c */
[----:B-1----:R-:W-:-:S04]  /*04b0*/  IADD3 R6, P1, PT, R9, UR8, RZ ;  /* 0x0000000809067c10 */ /* 0x002fc8000ff3e0ff */
[----:B------:R-:W-:Y:S02]  /*04c0*/  LEA.HI.X.SX32 R7, R9, UR9, 0x1, P1 ;  /* 0x0000000909077c11 */ /* 0x000fe400088f0eff */
[----:B------:R-:W-:-:S04]  /*04d0*/  VIADDMNMX R28, R11, 0x7, RZ, !PT ;  /* 0x000000070b1c7846 */ /* 0x000fc800078001ff */
[----:B------:R-:W-:Y:S01]  /*04e0*/  VIMNMX R29, PT, PT, R28, UR5, PT ;  /* 0x000000051c1d7c48 */ /* 0x000fe2000bfe0100 */
[-C--:B--2---:R-:W-:Y:S02]  /*04f0*/  IMAD R26, R26, R10.reuse, R21 ;  /* 0x0000000a1a1a7224 */ /* 0x084fe400078e0215 */
[----:B---3--:R-:W-:Y:S01]  /*0500*/  IMAD R21, R27, R10, R20 ;  /* 0x0000000a1b157224 */ /* 0x008fe200078e0214 */
[----:B------:R-:W-:Y:S01]  /*0510*/  VIMNMX R27, PT, PT, R8, UR5, PT ;  /* 0x00000005081b7c48 */ /* 0x000fe2000bfe0100 */
[----:B------:R0:W2:Y:S01]  /*0520*/  LDG.E.U8 R20, desc[UR10][R6.64] ;  /* 0x0000000a06147981 */ /* 0x0000a2000c1e1100 */
[----:B------:R-:W-:-:S04]  /*0530*/  IADD3 R8, P2, PT, R12, UR8, RZ ;  /* 0x000000080c087c10 */ /* 0x000fc8000ff5e0ff */
[----:B------:R-:W-:Y:S01]  /*0540*/  LEA.HI.X.SX32 R9, R12, UR9, 0x1, P2 ;  /* 0x000000090c097c11 */ /* 0x000fe200090f0eff */
[----:B------:R-:W-:Y:S01]  /*0550*/  IMAD R12, R0, UR12, R27 ;  /* 0x0000000c000c7c24 */ /* 0x000fe2000f8e021b */
[----:B------:R-:W-:-:S03]  /*0560*/  VIADDMNMX R27, R11, 0x6, RZ, !PT ;  /* 0x000000060b1b7846 */ /* 0x000fc600078001ff */
[----:B------:R2:W3:Y:S01]  /*0570*/  LDG.E.U8 R8, desc[UR10][R8.64] ;  /* 0x0000000a08087981 */ /* 0x0004e2000c1e1100 */
[----:B------:R-:W-:Y:S02]  /*0580*/  VIMNMX R27, PT, PT, R27, UR5, PT ;  /* 0x000000051b1b7c48 */ /* 0x000fe4000bfe0100 */
[----:B------:R-:W-:Y:S01]  /*0590*/  IADD3 R10, P1, PT, R12, UR8, RZ ;  /* 0x000000080c0a7c10 */ /* 0x000fe2000ff3e0ff */
[-C--:B----4-:R-:W-:Y:S02]  /*05a0*/  IMAD R26, R13, R15.reuse, R26 ;  /* 0x0000000f0d1a7224 */ /* 0x090fe400078e021a */
[----:B------:R-:W-:Y:S01]  /*05b0*/  IMAD R27, R0, UR12, R27 ;  /* 0x0000000c001b7c24 */ /* 0x000fe2000f8e021b */
[----:B------:R-:W-:Y:S01]  /*05c0*/  LEA.HI.X.SX32 R11, R12, UR9, 0x1, P1 ;  /* 0x000000090c0b7c11 */ /* 0x000fe200088f0eff */
[----:B------:R-:W-:Y:S01]  /*05d0*/  IMAD R14, R14, R15, R21 ;  /* 0x0000000f0e0e7224 */ /* 0x000fe200078e0215 */
[----:B------:R-:W2:Y:S02]  /*05e0*/  LDG.E R9, desc[UR10][R4.64+0xc] ;  /* 0x00000c0a04097981 */ /* 0x000ea4000c1e1900 */
[C---:B------:R-:W-:Y:S01]  /*05f0*/  IADD3 R12, P1, PT, R27.reuse, UR8, RZ ;  /* 0x000000081b0c7c10 */ /* 0x040fe2000ff3e0ff */
[----:B0-----:R-:W-:Y:S01]  /*0600*/  IMAD R7, R0, UR12, R29 ;  /* 0x0000000c00077c24 */ /* 0x001fe2000f8e021d */
[----:B------:R-:W4:Y:S02]  /*0610*/  LDG.E R15, desc[UR10][R2.64+0xc] ;  /* 0x00000c0a020f7981 */ /* 0x000f24000c1e1900 */
[----:B------:R-:W-:-:S02]  /*0620*/  LEA.HI.X.SX32 R13, R27, UR9, 0x1, P1 ;  /* 0x000000091b0d7c11 */ /* 0x000fc400088f0eff */
[----:B------:R-:W3:Y:S01]  /*0630*/  LDG.E.U8 R10, desc[UR10][R10.64] ;  /* 0x0000000a0a0a7981 */ /* 0x000ee2000c1e1100 */
[----:B-----5:R-:W-:-:S03]  /*0640*/  IMAD R25, R25, R24, R26 ;  /* 0x0000001819197224 */ /* 0x020fc600078e021a */
[----:B------:R-:W3:Y:S01]  /*0650*/  LDG.E R21, desc[UR10][R4.64+0x10] ;  /* 0x0000100a04157981 */ /* 0x000ee2000c1e1900 */
[----:B------:R-:W-:Y:S01]  /*0660*/  IADD3 R6, P1, PT, R7, UR8, RZ ;  /* 0x0000000807067c10 */ /* 0x000fe2000ff3e0ff */
[----:B------:R-:W-:Y:S02]  /*0670*/  IMAD R24, R23, R24, R14 ;  /* 0x0000001817187224 */ /* 0x000fe400078e020e */
[----:B------:R-:W5:Y:S04]  /*0680*/  LDG.E R27, desc[UR10][R4.64+0x14] ;  /* 0x0000140a041b7981 */ /* 0x000f68000c1e1900 */
[----:B------:R-:W5:Y:S01]  /*0690*/  LDG.E R11, desc[UR10][R2.64+0x10] ;  /* 0x0000100a020b7981 */ /* 0x000f62000c1e1900 */
[----:B------:R-:W-:-:S03]  /*06a0*/  LEA.HI.X.SX32 R7, R7, UR9, 0x1, P1 ;  /* 0x0000000907077c11 */ /* 0x000fc600088f0eff */
[----:B------:R-:W5:Y:S04]  /*06b0*/  LDG.E R23, desc[UR10][R2.64+0x14] ;  /* 0x0000140a02177981 */ /* 0x000f68000c1e1900 */
[----:B------:R-:W5:Y:S04]  /*06c0*/  LDG.E.U8 R12, desc[UR10][R12.64] ;  /* 0x0000000a0c0c7981 */ /* 0x000f68000c1e1100 */
[----:B------:R-:W5:Y:S04]  /*06d0*/  LDG.E R14, desc[UR10][R4.64+0x18] ;  /* 0x0000180a040e7981 */ /* 0x000f68000c1e1900 */
[----:B------:R-:W5:Y:S04]  /*06e0*/  LDG.E R29, desc[UR10][R2.64+0x18] ;  /* 0x0000180a021d7981 */ /* 0x000f68000c1e1900 */
[----:B------:R-:W5:Y:S04]  /*06f0*/  LDG.E.U8 R6, desc[UR10][R6.64] ;  /* 0x0000000a06067981 */ /* 0x000f68000c1e1100 */
[----:B------:R-:W5:Y:S04]  /*0700*/  LDG.E R13, desc[UR10][R4.64+0x1c] ;  /* 0x00001c0a040d7981 */ /* 0x000f68000c1e1900 */
[----:B------:R-:W5:Y:S01]  /*0710*/  LDG.E R26, desc[UR10][R2.64+0x1c] ;  /* 0x00001c0a021a7981 */ /* 0x000f62000c1e1900 */
[----:B------:R-:W-:-:S04]  /*0720*/  UIADD3 UR4, UPT, UPT, UR4, 0x8, URZ ;  /* 0x0000000804047890 */ /* 0x000fc8000fffe0ff */
[----:B------:R-:W-:Y:S01]  /*0730*/  UISETP.NE.AND UP0, UPT, UR4, UR6, UPT ;  /* 0x000000060400728c */ /* 0x000fe2000bf05270 */
[-C--:B--2---:R-:W-:Y:S02]  /*0740*/  IMAD R9, R9, R20.reuse, R25 ;  /* 0x0000001409097224 */ /* 0x084fe400078e0219 */
[----:B----4-:R-:W-:Y:S02]  /*0750*/  IMAD R15, R15, R20, R24 ;  /* 0x000000140f0f7224 */ /* 0x010fe400078e0218 */
[----:B---3--:R-:W-:-:S04]  /*0760*/  IMAD R9, R21, R8, R9 ;  /* 0x0000000815097224 */ /* 0x008fc800078e0209 */
[----:B-----5:R-:W-:Y:S02]  /*0770*/  IMAD R9, R27, R10, R9 ;  /* 0x0000000a1b097224 */ /* 0x020fe400078e0209 */
[----:B------:R-:W-:-:S04]  /*0780*/  IMAD R11, R11, R8, R15 ;  /* 0x000000080b0b7224 */ /* 0x000fc800078e020f */
[----:B------:R-:W-:Y:S02]  /*0790*/  IMAD R11, R23, R10, R11 ;  /* 0x0000000a170b7224 */ /* 0x000fe400078e020b */
[-C--:B------:R-:W-:Y:S02]  /*07a0*/  IMAD R9, R14, R12.reuse, R9 ;  /* 0x0000000c0e097224 */ /* 0x080fe400078e0209 */
[----:B------:R-:W-:Y:S02]  /*07b0*/  IMAD R11, R29, R12, R11 ;  /* 0x0000000c1d0b7224 */ /* 0x000fe400078e020b */
[-C--:B------:R-:W-:Y:S02]  /*07c0*/  IMAD R21, R13, R6.reuse, R9 ;  /* 0x000000060d157224 */ /* 0x080fe400078e0209 */
[----:B------:R-:W-:Y:S01]  /*07d0*/  IMAD R20, R26, R6, R11 ;  /* 0x000000061a147224 */ /* 0x000fe200078e020b */
[----:B------:R-:W-:Y:S06]  /*07e0*/  BRA.U UP0, `(.L_x_2) ;  /* 0xfffffff9009c7547 */ /* 0x000fec000b83ffff */
[----:B------:R-:W-:-:S05]  /*07f0*/  UMOV UR4, UR6 ;  /* 0x0000000600047c82 */ /* 0x000fca0008000000 */
.L_x_1:
[----:B------:R-:W-:-:S09]  /*0800*/  UISETP.NE.AND UP0, UPT, UR7, URZ, UPT ;  /* 0x000000ff0700728c */ /* 0x000fd2000bf05270 */
[----:B------:R-:W-:Y:S05]  /*0810*/  BRA.U !UP0, `(.L_x_3) ;  /* 0x0000000508e47547 */ /* 0x000fea000b800000 */
[----:B------:R-:W-:Y:S02]  /*0820*/  UIADD3 UR8, UPT, UPT, UR7, -0x1, URZ ;  /* 0xffffffff07087890 */ /* 0x000fe4000fffe0ff */
[----:B------:R-:W-:Y:S02]  /*0830*/  ULOP3.LUT UP1, UR9, UR14, 0x3, URZ, 0xc0, !UPT ;  /* 0x000000030e097892 */ /* 0x000fe4000f82c0ff */
[----:B------:R-:W-:-:S09]  /*0840*/  UISETP.GE.U32.AND UP0, UPT, UR8, 0x3, UPT ;  /* 0x000000030800788c */ /* 0x000fd2000bf06070 */
[----:B------:R-:W-:Y:S05]  /*0850*/  BRA.U !UP0, `(.L_x_4) ;  /* 0x0000000108e87547 */ /* 0x000fea000b800000 */
[----:B------:R-:W0:Y:S01]  /*0860*/  LDCU UR8, c[0x0][0x398] ;  /* 0x00007300ff0877ac */ /* 0x000e220008000800 */
[----:B------:R-:W-:Y:S01]  /*0870*/  VIADDMNMX R2, R17, UR4, RZ, !PT ;  /* 0x0000000411027c46 */ /* 0x000fe2000f8001ff */
[----:B------:R-:W1:Y:S01]  /*0880*/  LDC.64 R14, c[0x0][0x388] ;  /* 0x0000e200ff0e7b82 */ /* 0x000e620000000a00 */
[----:B------:R-:W-:Y:S01]  /*0890*/  IADD3 R25, PT, PT, R18, UR4, RZ ;  /* 0x0000000412197c10 */ /* 0x000fe2000fffe0ff */
[----:B------:R-:W2:Y:S01]  /*08a0*/  LDCU.128 UR16, c[0x0][0x380] ;  /* 0x00007000ff1077ac */ /* 0x000ea20008000c00 */
[----:B------:R-:W-:Y:S01]  /*08b0*/  VIMNMX R3, PT, PT, R2, UR5, PT ;  /* 0x0000000502037c48 */ /* 0x000fe2000bfe0100 */
[----:B------:R-:W-:Y:S01]  /*08c0*/  VIADD R4, R22, UR4 ;  /* 0x0000000416047c36 */ /* 0x000fe20008000000 */
[----:B------:R-:W3:Y:S03]  /*08d0*/  LDCU.64 UR12, c[0x0][0x390] ;  /* 0x00007200ff0c77ac */ /* 0x000ee60008000a00 */
[----:B------:R-:W4:Y:S01]  /*08e0*/  LDC.64 R12, c[0x0][0x390] ;  /* 0x0000e400ff0c7b82 */ /* 0x000f220000000a00 */
[----:B------:R-:W-:Y:S01]  /*08f0*/  VIMNMX R5, PT, PT, RZ, R4, !PT ;  /* 0x00000004ff057248 */ /* 0x000fe20007fe0100 */
[----:B0-----:R-:W-:-:S03]  /*0900*/  IMAD R3, R0, UR8, R3 ;  /* 0x0000000800037c24 */ /* 0x001fc6000f8e0203 */
[----:B------:R-:W-:Y:S02]  /*0910*/  VIMNMX R7, PT, PT, R5, UR5, PT ;  /* 0x0000000505077c48 */ /* 0x000fe4000bfe0100 */
[C---:B--2---:R-:W-:Y:S02]  /*0920*/  IADD3 R2, P1, PT, R3.reuse, UR16, RZ ;  /* 0x0000001003027c10 */ /* 0x044fe4000ff3e0ff */
[----:B------:R-:W-:Y:S02]  /*0930*/  VIADDMNMX R6, R4, 0x2, RZ, !PT ;  /* 0x0000000204067846 */ /* 0x000fe400078001ff */
[----:B------:R-:W-:Y:S01]  /*0940*/  LEA.HI.X.SX32 R3, R3, UR17, 0x1, P1 ;  /* 0x0000001103037c11 */ /* 0x000fe200088f0eff */
[----:B------:R-:W-:Y:S01]  /*0950*/  IMAD R7, R0, UR8, R7 ;  /* 0x0000000800077c24 */ /* 0x000fe2000f8e0207 */
[----:B------:R-:W-:Y:S02]  /*0960*/  IADD3 R8, P1, PT, R18, UR4, RZ ;  /* 0x0000000412087c10 */ /* 0x000fe4000ff3e0ff */
[----:B------:R-:W-:Y:S01]  /*0970*/  VIADDMNMX R4, R4, 0x3, RZ, !PT ;  /* 0x0000000304047846 */ /* 0x000fe200078001ff */
[----:B------:R0:W2:Y:S01]  /*0980*/  LDG.E.U8 R23, desc[UR10][R2.64] ;  /* 0x0000000a02177981 */ /* 0x0000a2000c1e1100 */
[----:B------:R-:W-:Y:S01]  /*0990*/  VIMNMX R9, PT, PT, R6, UR5, PT ;  /* 0x0000000506097c48 */ /* 0x000fe2000bfe0100 */
[----:B------:R-:W-:Y:S01]  /*09a0*/  IMAD.X R11, RZ, RZ, RZ, P1 ;  /* 0x000000ffff0b7224 */ /* 0x000fe200008e06ff */
[----:B------:R-:W-:Y:S01]  /*09b0*/  IADD3 R6, P1, PT, R7, UR16, RZ ;  /* 0x0000001007067c10 */ /* 0x000fe2000ff3e0ff */
[----:B-1----:R-:W-:-:S03]  /*09c0*/  IMAD.WIDE.U32 R14, R25, 0x4, R14 ;  /* 0x00000004190e7825 */ /* 0x002fc600078e000e */
[----:B------:R-:W-:Y:S01]  /*09d0*/  SHF.L.U64.HI R5, R8, 0x2, R11 ;  /* 0x0000000208057819 */ /* 0x000fe2000001020b */
[----:B------:R-:W-:Y:S01]  /*09e0*/  IMAD R9, R0, UR8, R9 ;  /* 0x0000000800097c24 */ /* 0x000fe2000f8e0209 */
[----:B------:R-:W-:Y:S01]  /*09f0*/  LEA.HI.X.SX32 R7, R7, UR17, 0x1, P1 ;  /* 0x0000001107077c11 */ /* 0x000fe200088f0eff */
[----:B----4-:R-:W-:Y:S01]  /*0a00*/  IMAD.WIDE.U32 R12, R25, 0x4, R12 ;  /* 0x00000004190c7825 */ /* 0x010fe200078e000c */
[----:B0-----:R-:W-:Y:S01]  /*0a10*/  VIMNMX R3, PT, PT, R4, UR5, PT ;  /* 0x0000000504037c48 */ /* 0x001fe2000bfe0100 */
[----:B------:R-:W4:Y:S02]  /*0a20*/  LDG.E R14, desc[UR10][R14.64] ;  /* 0x0000000a0e0e7981 */ /* 0x000f24000c1e1900 */
[----:B------:R-:W-:Y:S01]  /*0a30*/  IMAD.SHL.U32 R4, R8, 0x4, RZ ;  /* 0x0000000408047824 */ /* 0x000fe200078e00ff */
[----:B------:R-:W-:Y:S01]  /*0a40*/  IADD3 R8, P4, PT, R9, UR16, RZ ;  /* 0x0000001009087c10 */ /* 0x000fe2000ff9e0ff */
[----:B------:R-:W-:Y:S01]  /*0a50*/  IMAD R11, R0, UR8, R3 ;  /* 0x00000008000b7c24 */ /* 0x000fe2000f8e0203 */
[----:B------:R-:W4:Y:S02]  /*0a60*/  LDG.E.U8 R6, desc[UR10][R6.64] ;  /* 0x0000000a06067981 */ /* 0x000f24000c1e1100 */
[----:B------:R-:W-:-:S02]  /*0a70*/  IADD3 R2, P2, PT, R4, UR18, RZ ;  /* 0x0000001204027c10 */ /* 0x000fc4000ff5e0ff */
[----:B---3--:R-:W-:Y:S01]  /*0a80*/  IADD3 R4, P3, PT, R4, UR12, RZ ;  /* 0x0000000c04047c10 */ /* 0x008fe2000ff7e0ff */
[----:B------:R-:W3:Y:S01]  /*0a90*/  LDG.E R13, desc[UR10][R12.64] ;  /* 0x0000000a0c0d7981 */ /* 0x000ee2000c1e1900 */
[C---:B------:R-:W-:Y:S02]  /*0aa0*/  IADD3.X R3, PT, PT, R5.reuse, UR19, RZ, P2, !PT ;  /* 0x0000001305037c10 */ /* 0x040fe400097fe4ff */
[----:B------:R-:W-:Y:S02]  /*0ab0*/  IADD3.X R5, PT, PT, R5, UR13, RZ, P3, !PT ;  /* 0x0000000d05057c10 */ /* 0x000fe40009ffe4ff */
[----:B------:R-:W-:Y:S01]  /*0ac0*/  LEA.HI.X.SX32 R9, R9, UR17, 0x1, P4 ;  /* 0x0000001109097c11 */ /* 0x000fe2000a0f0eff */
[----:B------:R-:W2:Y:S01]  /*0ad0*/  LDG.E R27, desc[UR10][R2.64+0x4] ;  /* 0x0000040a021b7981 */ /* 0x000ea2000c1e1900 */
[----:B------:R-:W-:-:S03]  /*0ae0*/  IADD3 R10, P5, PT, R11, UR16, RZ ;  /* 0x000000100b0a7c10 */ /* 0x000fc6000ffbe0ff */
[----:B------:R-:W5:Y:S01]  /*0af0*/  LDG.E R26, desc[UR10][R4.64+0x4] ;  /* 0x0000040a041a7981 */ /* 0x000f62000c1e1900 */
[----:B------:R-:W-:-:S03]  /*0b00*/  LEA.HI.X.SX32 R11, R11, UR17, 0x1, P5 ;  /* 0x000000110b0b7c11 */ /* 0x000fc6000a8f0eff */
[----:B------:R-:W5:Y:S04]  /*0b10*/  LDG.E.U8 R9, desc[UR10][R8.64] ;  /* 0x0000000a08097981 */ /* 0x000f68000c1e1100 */
[----:B------:R-:W5:Y:S04]  /*0b20*/  LDG.E R28, desc[UR10][R2.64+0x8] ;  /* 0x0000080a021c7981 */ /* 0x000f68000c1e1900 */
[----:B------:R-:W5:Y:S04]  /*0b30*/  LDG.E R24, desc[UR10][R4.64+0x8] ;  /* 0x0000080a04187981 */ /* 0x000f68000c1e1900 */
[----:B------:R-:W5:Y:S04]  /*0b40*/  LDG.E R25, desc[UR10][R2.64+0xc] ;  /* 0x00000c0a02197981 */ /* 0x000f68000c1e1900 */
[----:B------:R-:W5:Y:S04]  /*0b50*/  LDG.E.U8 R10, desc[UR10][R10.64] ;  /* 0x0000000a0a0a7981 */ /* 0x000f68000c1e1100 */
[----:B------:R-:W5:Y:S01]  /*0b60*/  LDG.E R29, desc[UR10][R4.64+0xc] ;  /* 0x00000c0a041d7981 */ /* 0x000f62000c1e1900 */
[----:B------:R-:W-:Y:S01]  /*0b70*/  UIADD3 UR4, UPT, UPT, UR4, 0x4, URZ ;  /* 0x0000000404047890 */ /* 0x000fe2000fffe0ff */
[----:B----4-:R-:W-:-:S02]  /*0b80*/  IMAD R21, R14, R6, R21 ;  /* 0x000000060e157224 */ /* 0x010fc400078e0215 */
[----:B---3--:R-:W-:Y:S02]  /*0b90*/  IMAD R6, R13, R6, R20 ;  /* 0x000000060d067224 */ /* 0x008fe400078e0214 */
[-C--:B--2---:R-:W-:Y:S02]  /*0ba0*/  IMAD R21, R27, R23.reuse, R21 ;  /* 0x000000171b157224 */ /* 0x084fe400078e0215 */
[----:B-----5:R-:W-:Y:S02]  /*0bb0*/  IMAD R6, R26, R23, R6 ;  /* 0x000000171a067224 */ /* 0x020fe400078e0206 */
[-C--:B------:R-:W-:Y:S02]  /*0bc0*/  IMAD R28, R28, R9.reuse, R21 ;  /* 0x000000091c1c7224 */ /* 0x080fe400078e0215 */
[----:B------:R-:W-:Y:S02]  /*0bd0*/  IMAD R6, R24, R9, R6 ;  /* 0x0000000918067224 */ /* 0x000fe400078e0206 */
[----:B------:R-:W-:-:S02]  /*0be0*/  IMAD R21, R25, R10, R28 ;  /* 0x0000000a19157224 */ /* 0x000fc400078e021c */
[----:B------:R-:W-:-:S07]  /*0bf0*/  IMAD R20, R29, R10, R6 ;  /* 0x0000000a1d147224 */ /* 0x000fce00078e0206 */
.L_x_4:
[----:B------:R-:W-:Y:S05]  /*0c00*/  BRA.U !UP1, `(.L_x_3) ;  /* 0x0000000109e87547 */ /* 0x000fea000b800000 */
[----:B------:R-:W-:Y:S02]  /*0c10*/  UISETP.NE.AND UP0, UPT, UR9, 0x1, UPT ;  /* 0x000000010900788c */ /* 0x000fe4000bf05270 */
[----:B------:R-:W-:-:S07]  /*0c20*/  ULOP3.LUT UP1, URZ, UR14, 0x1, URZ, 0xc0, !UPT ;  /* 0x000000010eff7892 */ /* 0x000fce000f82c0ff */
[----:B------:R-:W-:Y:S05]  /*0c30*/  BRA.U !UP0, `(.L_x_5) ;  /* 0x0000000108947547 */ /* 0x000fea000b800000 */
[----:B------:R-:W0:Y:S01]  /*0c40*/  LDCU UR8, c[0x0][0x398] ;  /* 0x00007300ff0877ac */ /* 0x000e220008000800 */
[----:B------:R-:W1:Y:S01]  /*0c50*/  LDC.64 R12, c[0x0][0x388] ;  /* 0x0000e200ff0c7b82 */ /* 0x000e620000000a00 */
[----:B------:R-:W-:Y:S01]  /*0c60*/  VIADDMNMX R4, R22, UR4, RZ, !PT ;  /* 0x0000000416047c46 */ /* 0x000fe2000f8001ff */
[C---:B------:R-:W-:Y:S01]  /*0c70*/  VIADD R15, R18.reuse, UR4 ;  /* 0x00000004120f7c36 */ /* 0x040fe20008000000 */
[----:B------:R-:W2:Y:S01]  /*0c80*/  LDCU.128 UR12, c[0x0][0x380] ;  /* 0x00007000ff0c77ac */ /* 0x000ea20008000c00 */
[----:B------:R-:W-:Y:S02]  /*0c90*/  IADD3 R11, P1, PT, R18, UR4, RZ ;  /* 0x00000004120b7c10 */ /* 0x000fe4000ff3e0ff */
[----:B------:R-:W-:Y:S01]  /*0ca0*/  VIMNMX R5, PT, PT, R4, UR5, PT ;  /* 0x0000000504057c48 */ /* 0x000fe2000bfe0100 */
[----:B------:R-:W3:Y:S01]  /*0cb0*/  LDCU.64 UR16, c[0x0][0x390] ;  /* 0x00007200ff1077ac */ /* 0x000ee20008000a00 */
[----:B------:R-:W4:Y:S01]  /*0cc0*/  LDC.64 R2, c[0x0][0x390] ;  /* 0x0000e400ff027b82 */ /* 0x000f220000000a00 */
[----:B------:R-:W-:Y:S01]  /*0cd0*/  VIADDMNMX R6, R17, UR4, RZ, !PT ;  /* 0x0000000411067c46 */ /* 0x000fe2000f8001ff */
[----:B------:R-:W-:Y:S01]  /*0ce0*/  IMAD.X R4, RZ, RZ, RZ, P1 ;  /* 0x000000ffff047224 */ /* 0x000fe200008e06ff */
[----:B------:R-:W-:-:S02]  /*0cf0*/  SHF.L.U32 R10, R11, 0x2, RZ ;  /* 0x000000020b0a7819 */ /* 0x000fc400000006ff */
[----:B------:R-:W-:Y:S02]  /*0d00*/  VIMNMX R7, PT, PT, R6, UR5, PT ;  /* 0x0000000506077c48 */ /* 0x000fe4000bfe0100 */
[----:B------:R-:W-:Y:S01]  /*0d10*/  SHF.L.U64.HI R11, R11, 0x2, R4 ;  /* 0x000000020b0b7819 */ /* 0x000fe20000010204 */
[C---:B0-----:R-:W-:Y:S02]  /*0d20*/  IMAD R5, R0.reuse, UR8, R5 ;  /* 0x0000000800057c24 */ /* 0x041fe4000f8e0205 */
[----:B------:R-:W-:Y:S01]  /*0d30*/  IMAD R9, R0, UR8, R7 ;  /* 0x0000000800097c24 */ /* 0x000fe2000f8e0207 */
[----:B--2---:R-:W-:Y:S02]  /*0d40*/  IADD3 R6, P2, PT, R10, UR14, RZ ;  /* 0x0000000e0a067c10 */ /* 0x004fe4000ff5e0ff */
[----:B------:R-:W-:Y:S01]  /*0d50*/  IADD3 R4, P1, PT, R5, UR12, RZ ;  /* 0x0000000c05047c10 */ /* 0x000fe2000ff3e0ff */
[----:B-1----:R-:W-:Y:S01]  /*0d60*/  IMAD.WIDE.U32 R12, R15, 0x4, R12 ;  /* 0x000000040f0c7825 */ /* 0x002fe200078e000c */
[----:B------:R-:W-:-:S02]  /*0d70*/  IADD3 R8, P3, PT, R9, UR12, RZ ;  /* 0x0000000c09087c10 */ /* 0x000fc4000ff7e0ff */
[----:B------:R-:W-:Y:S02]  /*0d80*/  LEA.HI.X.SX32 R5, R5, UR13, 0x1, P1 ;  /* 0x0000000d05057c11 */ /* 0x000fe400088f0eff */
[----:B---3--:R-:W-:Y:S01]  /*0d90*/  IADD3 R10, P1, PT, R10, UR16, RZ ;  /* 0x000000100a0a7c10 */ /* 0x008fe2000ff3e0ff */
[----:B------:R-:W2:Y:S01]  /*0da0*/  LDG.E R12, desc[UR10][R12.64] ;  /* 0x0000000a0c0c7981 */ /* 0x000ea2000c1e1900 */
[----:B------:R-:W-:Y:S01]  /*0db0*/  IADD3.X R7, PT, PT, R11, UR15, RZ, P2, !PT ;  /* 0x0000000f0b077c10 */ /* 0x000fe200097fe4ff */
[----:B----4-:R-:W-:Y:S01]  /*0dc0*/  IMAD.WIDE.U32 R2, R15, 0x4, R2 ;  /* 0x000000040f027825 */ /* 0x010fe200078e0002 */
[----:B------:R-:W-:Y:S01]  /*0dd0*/  IADD3.X R11, PT, PT, R11, UR17, RZ, P1, !PT ;  /* 0x000000110b0b7c10 */ /* 0x000fe20008ffe4ff */
[----:B------:R-:W2:Y:S01]  /*0de0*/  LDG.E.U8 R4, desc[UR10][R4.64] ;  /* 0x0000000a04047981 */ /* 0x000ea2000c1e1100 */
[----:B------:R-:W-:-:S03]  /*0df0*/  LEA.HI.X.SX32 R9, R9, UR13, 0x1, P3 ;  /* 0x0000000d09097c11 */ /* 0x000fc600098f0eff */
[----:B------:R-:W3:Y:S04]  /*0e00*/  LDG.E R3, desc[UR10][R2.64] ;  /* 0x0000000a02037981 */ /* 0x000ee8000c1e1900 */
[----:B------:R-:W4:Y:S04]  /*0e10*/  LDG.E R6, desc[UR10][R6.64+0x4] ;  /* 0x0000040a06067981 */ /* 0x000f28000c1e1900 */
[----:B------:R-:W4:Y:S04]  /*0e20*/  LDG.E.U8 R8, desc[UR10][R8.64] ;  /* 0x0000000a08087981 */ /* 0x000f28000c1e1100 */
[----:B------:R-:W5:Y:S01]  /*0e30*/  LDG.E R11, desc[UR10][R10.64+0x4] ;  /* 0x0000040a0a0b7981 */ /* 0x000f62000c1e1900 */
[----:B------:R-:W-:Y:S01]  /*0e40*/  UIADD3 UR4, UPT, UPT, UR4, 0x2, URZ ;  /* 0x0000000204047890 */ /* 0x000fe2000fffe0ff */
[----:B--2---:R-:W-:-:S02]  /*0e50*/  IMAD R21, R12, R4, R21 ;  /* 0x000000040c157224 */ /* 0x004fc400078e0215 */
[----:B---3--:R-:W-:Y:S02]  /*0e60*/  IMAD R20, R3, R4, R20 ;  /* 0x0000000403147224 */ /* 0x008fe400078e0214 */
[-C--:B----4-:R-:W-:Y:S02]  /*0e70*/  IMAD R21, R6, R8.reuse, R21 ;  /* 0x0000000806157224 */ /* 0x090fe400078e0215 */
[----:B-----5:R-:W-:-:S07]  /*0e80*/  IMAD R20, R11, R8, R20 ;  /* 0x000000080b147224 */ /* 0x020fce00078e0214 */
.L_x_5:
[----:B------:R-:W-:Y:S05]  /*0e90*/  BRA.U !UP1, `(.L_x_3) ;  /* 0x0000000109447547 */ /* 0x000fea000b800000 */
[----:B------:R-:W0:Y:S01]  /*0ea0*/  LDCU UR8, c[0x0][0x398] ;  /* 0x00007300ff0877ac */ /* 0x000e220008000800 */
[----:B------:R-:W1:Y:S01]  /*0eb0*/  LDC.64 R4, c[0x0][0x388] ;  /* 0x0000e200ff047b82 */ /* 0x000e620000000a00 */
[----:B------:R-:W-:Y:S01]  /*0ec0*/  VIADDMNMX R6, R22, UR4, RZ, !PT ;  /* 0x0000000416067c46 */ /* 0x000fe2000f8001ff */
[----:B------:R-:W-:Y:S01]  /*0ed0*/  VIADD R9, R18, UR4 ;  /* 0x0000000412097c36 */ /* 0x000fe20008000000 */
[----:B------:R-:W2:Y:S02]  /*0ee0*/  LDCU.64 UR12, c[0x0][0x380] ;  /* 0x00007000ff0c77ac */ /* 0x000ea40008000a00 */
[----:B------:R-:W-:-:S03]  /*0ef0*/  VIMNMX R7, PT, PT, R6, UR5, PT ;  /* 0x0000000506077c48 */ /* 0x000fc6000bfe0100 */
[----:B------:R-:W3:Y:S02]  /*0f00*/  LDC.64 R2, c[0x0][0x390] ;  /* 0x0000e400ff027b82 */ /* 0x000ee40000000a00 */
[----:B0-----:R-:W-:-:S05]  /*0f10*/  IMAD R7, R0, UR8, R7 ;  /* 0x0000000800077c24 */ /* 0x001fca000f8e0207 */
[----:B--2---:R-:W-:Y:S01]  /*0f20*/  IADD3 R6, P1, PT, R7, UR12, RZ ;  /* 0x0000000c07067c10 */ /* 0x004fe2000ff3e0ff */
[----:B-1----:R-:W-:-:S03]  /*0f30*/  IMAD.WIDE.U32 R4, R9, 0x4, R4 ;  /* 0x0000000409047825 */ /* 0x002fc600078e0004 */
[----:B------:R-:W-:-:S03]  /*0f40*/  LEA.HI.X.SX32 R7, R7, UR13, 0x1, P1 ;  /* 0x0000000d07077c11 */ /* 0x000fc600088f0eff */
[----:B------:R-:W2:Y:S01]  /*0f50*/  LDG.E R4, desc[UR10][R4.64] ;  /* 0x0000000a04047981 */ /* 0x000ea2000c1e1900 */
[----:B---3--:R-:W-:-:S03]  /*0f60*/  IMAD.WIDE.U32 R2, R9, 0x4, R2 ;  /* 0x0000000409027825 */ /* 0x008fc600078e0002 */
[----:B------:R-:W2:Y:S04]  /*0f70*/  LDG.E.U8 R6, desc[UR10][R6.64] ;  /* 0x0000000a06067981 */ /* 0x000ea8000c1e1100 */
[----:B------:R-:W3:Y:S01]  /*0f80*/  LDG.E R3, desc[UR10][R2.64] ;  /* 0x0000000a02037981 */ /* 0x000ee2000c1e1900 */
[-C--:B--2---:R-:W-:Y:S02]  /*0f90*/  IMAD R21, R4, R6.reuse, R21 ;  /* 0x0000000604157224 */ /* 0x084fe400078e0215 */
[----:B---3--:R-:W-:-:S07]  /*0fa0*/  IMAD R20, R3, R6, R20 ;  /* 0x0000000603147224 */ /* 0x008fce00078e0214 */
.L_x_3:
[----:B------:R-:W-:Y:S05]  /*0fb0*/  @P0 BRA `(.L_x_6) ;  /* 0xfffffff000700947 */ /* 0x000fea000383ffff */
.L_x_0:
[----:B------:R-:W-:Y:S01]  /*0fc0*/  IMAD R21, R21, R21, RZ ;  /* 0x0000001515157224 */ /* 0x000fe200078e02ff */
[----:B------:R-:W-:Y:S03]  /*0fd0*/  BSSY.RECONVERGENT B0, `(.L_x_7) ;  /* 0x000000e000007945 */ /* 0x000fe60003800200 */
[----:B------:R-:W-:-:S05]  /*0fe0*/  IMAD R21, R20, R20, R21 ;  /* 0x0000001414157224 */ /* 0x000fca00078e0215 */
[----:B------:R-:W-:-:S04]  /*0ff0*/  I2FP.F32.U32 R21, R21 ;  /* 0x0000001500157245 */ /* 0x000fc80000201000 */
[----:B------:R0:W1:Y:S01]  /*1000*/  MUFU.RSQ R2, R21 ;  /* 0x0000001500027308 */ /* 0x0000620000001400 */
[----:B------:R-:W-:-:S05]  /*1010*/  VIADD R0, R21, 0xf3000000 ;  /* 0xf300000015007836 */ /* 0x000fca0000000000 */
[----:B------:R-:W-:-:S13]  /*1020*/  ISETP.GT.U32.AND P0, PT, R0, 0x727fffff, PT ;  /* 0x727fffff0000780c */ /* 0x000fda0003f04070 */
[----:B01----:R-:W-:Y:S05]  /*1030*/  @!P0 BRA `(.L_x_8) ;  /* 0x00000000000c8947 */ /* 0x003fea0003800000 */
[----:B------:R-:W-:-:S07]  /*1040*/  MOV R7, 0x1060 ;  /* 0x0000106000077802 */ /* 0x000fce0000000f00 */
[----:B------:R-:W-:Y:S05]  /*1050*/  CALL.REL.NOINC `($__internal_0_$__cuda_sm20_sqrt_rn_f32_slowpath) ;  /* 0x0000000000347944 */ /* 0x000fea0003c00000 */
[----:B------:R-:W-:Y:S05]  /*1060*/  BRA `(.L_x_9) ;  /* 0x0000000000107947 */ /* 0x000fea0003800000 */
.L_x_8:
[----:B------:R-:W-:Y:S01]  /*1070*/  FMUL.FTZ R0, R21, R2 ;  /* 0x0000000215007220 */ /* 0x000fe20000410000 */
[----:B------:R-:W-:-:S03]  /*1080*/  FMUL.FTZ R2, R2, 0.5 ;  /* 0x3f00000002027820 */ /* 0x000fc60000410000 */
[----:B------:R-:W-:-:S04]  /*1090*/  FFMA R3, -R0, R0, R21 ;  /* 0x0000000000037223 */ /* 0x000fc80000000115 */
[----:B------:R-:W-:-:S07]  /*10a0*/  FFMA R0, R3, R2, R0 ;  /* 0x0000000203007223 */ /* 0x000fce0000000000 */
.L_x_9:
[----:B------:R-:W-:Y:S05]  /*10b0*/  BSYNC.RECONVERGENT B0 ;  /* 0x0000000000007941 */ /* 0x000fea0003800200 */
.L_x_7:
[----:B------:R-:W0:Y:S01]  /*10c0*/  LDC.64 R2, c[0x0][0x3a8] ;  /* 0x0000ea00ff027b82 */ /* 0x000e220000000a00 */
[----:B------:R-:W1:Y:S01]  /*10d0*/  LDCU UR4, c[0x0][0x398] ;  /* 0x00007300ff0477ac */ /* 0x000e620008000800 */
[----:B------:R-:W2:Y:S01]  /*10e0*/  F2I.TRUNC.NTZ R5, R0 ;  /* 0x0000000000057305 */ /* 0x000ea2000020f100 */
[----:B-1----:R-:W-:-:S04]  /*10f0*/  IMAD R17, R16, UR4, R17 ;  /* 0x0000000410117c24 */ /* 0x002fc8000f8e0211 */
[----:B0-----:R-:W-:-:S05]  /*1100*/  IMAD.WIDE R2, R17, 0x4, R2 ;  /* 0x0000000411027825 */ /* 0x001fca00078e0202 */
[----:B--2---:R-:W-:Y:S01]  /*1110*/  STG.E desc[UR10][R2.64], R5 ;  /* 0x0000000502007986 */ /* 0x004fe2000c10190a */
[----:B------:R-:W-:Y:S05]  /*1120*/  EXIT ;  /* 0x000000000000794d */ /* 0x000fea0003800000 */
        .weak           $__internal_0_$__cuda_sm20_sqrt_rn_f32_slowpath
        .type           $__internal_0_$__cuda_sm20_sqrt_rn_f32_slowpath,@function
        .size           $__internal_0_$__cuda_sm20_sqrt_rn_f32_slowpath,(.L_x_45 - $__internal_0_$__cuda_sm20_sqrt_rn_f32_slowpath)
$__internal_0_$__cuda_sm20_sqrt_rn_f32_slowpath:
[----:B------:R-:W-:-:S13]  /*1130*/  LOP3.LUT P0, RZ, R21, 0x7fffffff, RZ, 0xc0, !PT ;  /* 0x7fffffff15ff7812 */ /* 0x000fda000780c0ff */
[----:B------:R-:W-:Y:S01]  /*1140*/  @!P0 MOV R2, R21 ;  /* 0x0000001500028202 */ /* 0x000fe20000000f00 */
[----:B------:R-:W-:Y:S06]  /*1150*/  @!P0 BRA `(.L_x_10) ;  /* 0x0000000000448947 */ /* 0x000fec0003800000 */
[----:B------:R-:W-:Y:S01]  /*1160*/  FSETP.GEU.FTZ.AND P0, PT, R21, RZ, PT ;  /* 0x000000ff1500720b */ /* 0x000fe20003f1e000 */
[----:B------:R-:W-:-:S12]  /*1170*/  IMAD.MOV.U32 R0, RZ, RZ, R21 ;  /* 0x000000ffff007224 */ /* 0x000fd800078e0015 */
[----:B------:R-:W-:Y:S01]  /*1180*/  @!P0 IMAD.MOV.U32 R2, RZ, RZ, 0x7fffffff ;  /* 0x7fffffffff028424 */ /* 0x000fe200078e00ff */
[----:B------:R-:W-:Y:S06]  /*1190*/  @!P0 BRA `(.L_x_10) ;  /* 0x0000000000348947 */ /* 0x000fec0003800000 */
[----:B------:R-:W-:-:S13]  /*11a0*/  FSETP.GTU.FTZ.AND P0, PT, |R0|, +INF , PT ;  /* 0x7f8000000000780b */ /* 0x000fda0003f1c200 */
[----:B------:R-:W-:Y:S01]  /*11b0*/  @P0 FADD.FTZ R2, R0, 1 ;  /* 0x3f80000000020421 */ /* 0x000fe20000010000 */
[----:B------:R-:W-:Y:S06]  /*11c0*/  @P0 BRA `(.L_x_10) ;  /* 0x0000000000280947 */ /* 0x000fec0003800000 */
[----:B------:R-:W-:-:S13]  /*11d0*/  FSETP.NEU.FTZ.AND P0, PT, |R0|, +INF , PT ;  /* 0x7f8000000000780b */ /* 0x000fda0003f1d200 */
[----:B------:R-:W-:-:S04]  /*11e0*/  @P0 FFMA R3, R0, 1.84467440737095516160e+19, RZ ;  /* 0x5f80000000030823 */ /* 0x000fc800000000ff */
[----:B------:R-:W0:Y:S02]  /*11f0*/  @P0 MUFU.RSQ R2, R3 ;  /* 0x0000000300020308 */ /* 0x000e240000001400 */
[----:B0-----:R-:W-:Y:S01]  /*1200*/  @P0 FMUL.FTZ R4, R3, R2 ;  /* 0x0000000203040220 */ /* 0x001fe20000410000 */
[----:B------:R-:W-:Y:S01]  /*1210*/  @P0 FMUL.FTZ R6, R2, 0.5 ;  /* 0x3f00000002060820 */ /* 0x000fe20000410000 */
[----:B------:R-:W-:Y:S02]  /*1220*/  @!P0 IMAD.MOV.U32 R2, RZ, RZ, R0 ;  /* 0x000000ffff028224 */ /* 0x000fe400078e0000 */
[----:B------:R-:W-:-:S04]  /*1230*/  @P0 FADD.FTZ R5, -R4, -RZ ;  /* 0x800000ff04050221 */ /* 0x000fc80000010100 */
[----:B------:R-:W-:-:S04]  /*1240*/  @P0 FFMA R5, R4, R5, R3 ;  /* 0x0000000504050223 */ /* 0x000fc80000000003 */
[----:B------:R-:W-:-:S04]  /*1250*/  @P0 FFMA R5, R5, R6, R4 ;  /* 0x0000000605050223 */ /* 0x000fc80000000004 */
[----:B------:R-:W-:-:S07]  /*1260*/  @P0 FMUL.FTZ R2, R5, 2.3283064365386962891e-10 ;  /* 0x2f80000005020820 */ /* 0x000fce0000410000 */
.L_x_10:
[----:B------:R-:W-:Y:S01]  /*1270*/  MOV R0, R2 ;  /* 0x0000000200007202 */ /* 0x000fe20000000f00 */
[----:B------:R-:W-:Y:S02]  /*1280*/  IMAD.MOV.U32 R2, RZ, RZ, R7 ;  /* 0x000000ffff027224 */ /* 0x000fe400078e0007 */
[----:B------:R-:W-:-:S04]  /*1290*/  IMAD.MOV.U32 R3, RZ, RZ, 0x0 ;  /* 0x00000000ff037424 */ /* 0x000fc800078e00ff */
[----:B------:R-:W-:Y:S05]  /*12a0*/  RET.REL.NODEC R2 `(_Z26calculateImportanceKernel1PhPiS0_iiiS0_) ;  /* 0xffffffec02547950 */ /* 0x000fea0003c3ffff */
.L_x_11:
[----:B------:R-:W-:-:S00]  /*12b0*/  BRA `(.L_x_11) ;  /* 0xfffffffc00fc7947 */ /* 0x000fc0000383ffff */
[----:B------:R-:W-:-:S00]  /*12c0*/  NOP ;  /* 0x0000000000007918 */ /* 0x000fc00000000000 */
        /* <DEDUP_REMOVED lines=11> */
.L_x_45:


//--------------------- .text._Z26calculateImportanceKernel3PhiiiPi --------------------------
	.section	.text._Z26calculateImportanceKernel3PhiiiPi,"ax",@progbits
	.align	128
        .global         _Z26calculateImportanceKernel3PhiiiPi
        .type           _Z26calculateImportanceKernel3PhiiiPi,@function
        .size           _Z26calculateImportanceKernel3PhiiiPi,(.L_x_46 - _Z26calculateImportanceKernel3PhiiiPi)
        .other          _Z26calculateImportanceKernel3PhiiiPi,@"STO_CUDA_ENTRY STV_DEFAULT"
_Z26calculateImportanceKernel3PhiiiPi:
.text._Z26calculateImportanceKernel3PhiiiPi:
[----:B------:R-:W-:Y:S01]  /*0000*/  LDC R1, c[0x0][0x37c] ;  /* 0x0000df00ff017b82 */ /* 0x000fe20000000800 */
[----:B------:R-:W0:Y:S07]  /*0010*/  S2R R0, SR_TID.Y ;  /* 0x0000000000007919 */ /* 0x000e2e0000002200 */
[----:B------:R-:W1:Y:S01]  /*0020*/  LDC R19, c[0x0][0x360] ;  /* 0x0000d800ff137b82 */ /* 0x000e620000000800 */
[----:B------:R-:W1:Y:S07]  /*0030*/  S2R R2, SR_TID.X ;  /* 0x0000000000027919 */ /* 0x000e6e0000002100 */
[----:B------:R-:W0:Y:S08]  /*0040*/  S2UR UR5, SR_CTAID.Y ;  /* 0x00000000000579c3 */ /* 0x000e300000002600 */
[----:B------:R-:W0:Y:S08]  /*0050*/  LDC R17, c[0x0][0x364] ;  /* 0x0000d900ff117b82 */ /* 0x000e300000000800 */
[----:B------:R-:W1:Y:S08]  /*0060*/  S2UR UR4, SR_CTAID.X ;  /* 0x00000000000479c3 */ /* 0x000e700000002500 */
[----:B------:R-:W2:Y:S01]  /*0070*/  LDC.64 R12, c[0x0][0x388] ;  /* 0x0000e200ff0c7b82 */ /* 0x000ea20000000a00 */
[----:B0-----:R-:W-:-:S02]  /*0080*/  IMAD R3, R17, UR5, R0 ;  /* 0x0000000511037c24 */ /* 0x001fc4000f8e0200 */
[----:B-1----:R-:W-:-:S03]  /*0090*/  IMAD R5, R19, UR4, R2 ;  /* 0x0000000413057c24 */ /* 0x002fc6000f8e0202 */
[----:B--2---:R-:W-:-:S04]  /*00a0*/  ISETP.GE.AND P0, PT, R3, R13, PT ;  /* 0x0000000d0300720c */ /* 0x004fc80003f06270 */
[----:B------:R-:W-:-:S13]  /*00b0*/  ISETP.GE.OR P0, PT, R5, R12, P0 ;  /* 0x0000000c0500720c */ /* 0x000fda0000706670 */
[----:B------:R-:W-:Y:S05]  /*00c0*/  @P0 EXIT ;  /* 0x000000000000094d */ /* 0x000fea0003800000 */
[----:B------:R-:W0:Y:S01]  /*00d0*/  LDCU.64 UR4, c[0x0][0x380] ;  /* 0x00007000ff0477ac */ /* 0x000e220008000a00 */
[----:B------:R-:W-:Y:S01]  /*00e0*/  IMAD R4, R3, R12, R5 ;  /* 0x0000000c03047224 */ /* 0x000fe200078e0205 */
[----:B------:R-:W1:Y:S01]  /*00f0*/  LDC R6, c[0x0][0x390] ;  /* 0x0000e400ff067b82 */ /* 0x000e620000000800 */
[----:B------:R-:W2:Y:S03]  /*0100*/  LDCU.64 UR12, c[0x0][0x358] ;  /* 0x00006b00ff0c77ac */ /* 0x000ea60008000a00 */
[----:B0-----:R-:W-:-:S04]  /*0110*/  IADD3 R10, P0, PT, R4, UR4, RZ ;  /* 0x00000004040a7c10 */ /* 0x001fc8000ff1e0ff */
[----:B------:R-:W-:-:S06]  /*0120*/  LEA.HI.X.SX32 R11, R4, UR5, 0x1, P0 ;  /* 0x00000005040b7c11 */ /* 0x000fcc00080f0eff */
[----:B--2---:R0:W2:Y:S01]  /*0130*/  LDG.E.U8 R11, desc[UR12][R10.64] ;  /* 0x0000000c0a0b7981 */ /* 0x0040a2000c1e1100 */
[----:B-1----:R-:W-:Y:S01]  /*0140*/  LEA.HI R6, R6, R6, RZ, 0x1 ;  /* 0x0000000606067211 */ /* 0x002fe200078f08ff */
[----:B------:R-:W1:Y:S01]  /*0150*/  S2UR UR5, SR_CgaCtaId ;  /* 0x00000000000579c3 */ /* 0x000e620000008800 */
[----:B------:R-:W-:Y:S01]  /*0160*/  ISETP.NE.AND P0, PT, R0, RZ, PT ;  /* 0x000000ff0000720c */ /* 0x000fe20003f05270 */
[----:B------:R-:W-:Y:S01]  /*0170*/  UMOV UR4, 0x400 ;  /* 0x0000040000047882 */ /* 0x000fe20000000000 */
[----:B------:R-:W-:Y:S01]  /*0180*/  LOP3.LUT R7, R6, 0xfffffffe, RZ, 0xc0, !PT ;  /* 0xfffffffe06077812 */ /* 0x000fe200078ec0ff */
[----:B------:R-:W-:Y:S01]  /*0190*/  BSSY.RECONVERGENT B0, `(.L_x_12) ;  /* 0x0000074000007945 */ /* 0x000fe20003800200 */
[----:B------:R-:W-:-:S03]  /*01a0*/  SHF.R.S32.HI R15, RZ, 0x1, R6 ;  /* 0x00000001ff0f7819 */ /* 0x000fc60000011406 */
[----:B------:R-:W-:Y:S01]  /*01b0*/  IMAD.IADD R6, R7, 0x1, R17 ;  /* 0x0000000107067824 */ /* 0x000fe200078e0211 */
[----:B------:R-:W-:Y:S01]  /*01c0*/  IADD3 R9, PT, PT, R15, R2, RZ ;  /* 0x000000020f097210 */ /* 0x000fe20007ffe0ff */
[----:B------:R-:W-:Y:S02]  /*01d0*/  VIADD R17, R17, 0xffffffff ;  /* 0xffffffff11117836 */ /* 0x000fe40000000000 */
[----:B------:R-:W-:Y:S02]  /*01e0*/  IMAD.MOV R16, RZ, RZ, -R15 ;  /* 0x000000ffff107224 */ /* 0x000fe400078e0a0f */
[C---:B------:R-:W-:Y:S01]  /*01f0*/  IMAD.IADD R7, R15.reuse, 0x1, R0 ;  /* 0x000000010f077824 */ /* 0x040fe200078e0200 */
[----:B------:R-:W-:Y:S02]  /*0200*/  ISETP.NE.AND P1, PT, R0, R17, PT ;  /* 0x000000110000720c */ /* 0x000fe40003f25270 */
[----:B------:R-:W-:Y:S01]  /*0210*/  SEL R18, R16, RZ, !P0 ;  /* 0x000000ff10127207 */ /* 0x000fe20004000000 */
[----:B------:R-:W-:Y:S01]  /*0220*/  IMAD R14, R6, R7, R9 ;  /* 0x00000007060e7224 */ /* 0x000fe200078e0209 */
[----:B------:R-:W-:-:S02]  /*0230*/  SEL R8, R15, RZ, !P1 ;  /* 0x000000ff0f087207 */ /* 0x000fc40004800000 */
[----:B------:R-:W-:Y:S02]  /*0240*/  IADD3 R17, PT, PT, R19, -0x1, RZ ;  /* 0xffffffff13117810 */ /* 0x000fe40007ffe0ff */
[----:B------:R-:W-:Y:S01]  /*0250*/  ISETP.GT.AND P2, PT, R18, R8, PT ;  /* 0x000000081200720c */ /* 0x000fe20003f44270 */
[----:B-1----:R-:W-:Y:S01]  /*0260*/  ULEA UR4, UR5, UR4, 0x18 ;  /* 0x0000000405047291 */ /* 0x002fe2000f8ec0ff */
[C---:B------:R-:W-:Y:S02]  /*0270*/  ISETP.NE.AND P1, PT, R2.reuse, R17, PT ;  /* 0x000000110200720c */ /* 0x040fe40003f25270 */
[----:B------:R-:W-:Y:S02]  /*0280*/  ISETP.NE.AND P0, PT, R2, RZ, PT ;  /* 0x000000ff0200720c */ /* 0x000fe40003f05270 */
[----:B0-----:R-:W-:-:S04]  /*0290*/  SEL R10, R15, RZ, !P1 ;  /* 0x000000ff0f0a7207 */ /* 0x001fc80004800000 */
[----:B--2---:R0:W-:Y:S02]  /*02a0*/  STS.U8 [R14+UR4], R11 ;  /* 0x0000000b0e007988 */ /* 0x0041e40008000004 */
[----:B0-----:R-:W-:Y:S01]  /*02b0*/  SEL R11, R16, RZ, !P0 ;  /* 0x000000ff100b7207 */ /* 0x001fe20004000000 */
[----:B------:R-:W-:Y:S06]  /*02c0*/  @P2 BRA `(.L_x_13) ;  /* 0x0000000400802947 */ /* 0x000fec0003800000 */
[----:B------:R-:W-:Y:S01]  /*02d0*/  IMAD.IADD R14, R5, 0x1, R11 ;  /* 0x00000001050e7824 */ /* 0x000fe200078e020b */
[----:B------:R-:W-:Y:S01]  /*02e0*/  IADD3 R17, PT, PT, R12, -0x1, RZ ;  /* 0xffffffff0c117810 */ /* 0x000fe20007ffe0ff */
[----:B------:R-:W-:-:S03]  /*02f0*/  VIADD R16, R13, 0xffffffff ;  /* 0xffffffff0d107836 */ /* 0x000fc60000000000 */
[----:B------:R-:W-:Y:S02]  /*0300*/  VIMNMX R12, PT, PT, RZ, R14, !PT ;  /* 0x0000000eff0c7248 */ /* 0x000fe40007fe0100 */
[C---:B------:R-:W-:Y:S02]  /*0310*/  VIADDMNMX R20, R14.reuse, 0x1, RZ, !PT ;  /* 0x000000010e147846 */ /* 0x040fe400078001ff */
[----:B------:R-:W-:Y:S02]  /*0320*/  VIADDMNMX R14, R14, 0x2, RZ, !PT ;  /* 0x000000020e0e7846 */ /* 0x000fe400078001ff */
[C---:B------:R-:W-:Y:S02]  /*0330*/  VIMNMX R19, PT, PT, R17.reuse, R12, PT ;  /* 0x0000000c11137248 */ /* 0x040fe40003fe0100 */
[C---:B------:R-:W-:Y:S02]  /*0340*/  VIMNMX R20, PT, PT, R17.reuse, R20, PT ;  /* 0x0000001411147248 */ /* 0x040fe40003fe0100 */
[----:B------:R-:W-:-:S07]  /*0350*/  VIMNMX R21, PT, PT, R17, R14, PT ;  /* 0x0000000e11157248 */ /* 0x000fce0003fe0100 */
.L_x_19:
[----:B------:R-:W-:Y:S01]  /*0360*/  ISETP.GE.AND P0, PT, R10, R11, PT ;  /* 0x0000000b0a00720c */ /* 0x000fe20003f06270 */
[----:B------:R-:W-:-:S12]  /*0370*/  BSSY.RECONVERGENT B1, `(.L_x_14) ;  /* 0x0000052000017945 */ /* 0x000fd80003800200 */
[----:B012---:R-:W-:Y:S05]  /*0380*/  @!P0 BRA `(.L_x_15) ;  /* 0x0000000400408947 */ /* 0x007fea0003800000 */
[C-C-:B------:R-:W-:Y:S01]  /*0390*/  IADD3 R25, PT, PT, R10.reuse, 0x1, -R11.reuse ;  /* 0x000000010a197810 */ /* 0x140fe20007ffe80b */
[----:B------:R-:W-:Y:S01]  /*03a0*/  IMAD.IADD R12, R10, 0x1, -R11 ;  /* 0x000000010a0c7824 */ /* 0x000fe200078e0a0b */
[----:B------:R-:W-:Y:S01]  /*03b0*/  VIADDMNMX R13, R18, R3, RZ, !PT ;  /* 0x00000003120d7246 */ /* 0x000fe200078001ff */
[----:B------:R-:W-:Y:S01]  /*03c0*/  IMAD.IADD R24, R7, 0x1, R18 ;  /* 0x0000000107187824 */ /* 0x000fe200078e0212 */
[----:B------:R-:W-:Y:S01]  /*03d0*/  LOP3.LUT R25, R25, 0x3, RZ, 0xc0, !PT ;  /* 0x0000000319197812 */ /* 0x000fe200078ec0ff */
[----:B------:R-:W-:Y:S01]  /*03e0*/  BSSY.RECONVERGENT B2, `(.L_x_16) ;  /* 0x0000022000027945 */ /* 0x000fe20003800200 */
[----:B------:R-:W-:Y:S01]  /*03f0*/  ISETP.GE.U32.AND P0, PT, R12, 0x3, PT ;  /* 0x000000030c00780c */ /* 0x000fe20003f06070 */
[----:B------:R-:W-:Y:S01]  /*0400*/  IMAD R24, R6, R24, R9 ;  /* 0x0000001806187224 */ /* 0x000fe200078e0209 */
[----:B------:R-:W-:Y:S02]  /*0410*/  ISETP.NE.AND P1, PT, R25, RZ, PT ;  /* 0x000000ff1900720c */ /* 0x000fe40003f25270 */
[----:B------:R-:W-:-:S02]  /*0420*/  MOV R23, R11 ;  /* 0x0000000b00177202 */ /* 0x000fc40000000f00 */
[----:B------:R-:W-:-:S09]  /*0430*/  VIMNMX R22, PT, PT, R16, R13, PT ;  /* 0x0000000d10167248 */ /* 0x000fd20003fe0100 */
[----:B------:R-:W-:Y:S05]  /*0440*/  @!P1 BRA `(.L_x_17) ;  /* 0x00000000006c9947 */ /* 0x000fea0003800000 */
[----:B------:R-:W0:Y:S08]  /*0450*/  LDC R27, c[0x0][0x388] ;  /* 0x0000e200ff1b7b82 */ /* 0x000e300000000800 */
[----:B------:R-:W1:Y:S01]  /*0460*/  LDC.64 R12, c[0x0][0x380] ;  /* 0x0000e000ff0c7b82 */ /* 0x000e620000000a00 */
[----:B0-----:R-:W-:-:S05]  /*0470*/  IMAD R15, R22, R27, R19 ;  /* 0x0000001b160f7224 */ /* 0x001fca00078e0213 */
[----:B-1----:R-:W-:-:S04]  /*0480*/  IADD3 R14, P1, PT, R15, R12, RZ ;  /* 0x0000000c0f0e7210 */ /* 0x002fc80007f3e0ff */
[----:B------:R-:W-:-:S06]  /*0490*/  LEA.HI.X.SX32 R15, R15, R13, 0x1, P1 ;  /* 0x0000000d0f0f7211 */ /* 0x000fcc00008f0eff */
[----:B------:R-:W2:Y:S01]  /*04a0*/  LDG.E.U8 R15, desc[UR12][R14.64] ;  /* 0x0000000c0e0f7981 */ /* 0x000ea2000c1e1100 */
[----:B------:R-:W0:Y:S01]  /*04b0*/  S2UR UR5, SR_CgaCtaId ;  /* 0x00000000000579c3 */ /* 0x000e220000008800 */
[----:B------:R-:W-:Y:S01]  /*04c0*/  UMOV UR4, 0x400 ;  /* 0x0000040000047882 */ /* 0x000fe20000000000 */
[----:B------:R-:W-:Y:S01]  /*04d0*/  ISETP.NE.AND P1, PT, R25, 0x1, PT ;  /* 0x000000011900780c */ /* 0x000fe20003f25270 */
[----:B------:R-:W-:Y:S01]  /*04e0*/  VIADD R23, R11, 0x1 ;  /* 0x000000010b177836 */ /* 0x000fe20000000000 */
[----:B0-----:R-:W-:-:S06]  /*04f0*/  ULEA UR4, UR5, UR4, 0x18 ;  /* 0x0000000405047291 */ /* 0x001fcc000f8ec0ff */
[----:B------:R-:W-:-:S05]  /*0500*/  IADD3 R26, PT, PT, R24, UR4, R11 ;  /* 0x00000004181a7c10 */ /* 0x000fca000fffe00b */
[----:B--2---:R0:W-:Y:S01]  /*0510*/  STS.U8 [R26], R15 ;  /* 0x0000000f1a007388 */ /* 0x0041e20000000000 */
[----:B------:R-:W-:Y:S05]  /*0520*/  @!P1 BRA `(.L_x_17) ;  /* 0x0000000000349947 */ /* 0x000fea0003800000 */
[----:B------:R-:W-:Y:S01]  /*0530*/  ISETP.NE.AND P1, PT, R25, 0x2, PT ;  /* 0x000000021900780c */ /* 0x000fe20003f25270 */
[----:B0-----:R-:W-:-:S05]  /*0540*/  IMAD R15, R22, R27, R20 ;  /* 0x0000001b160f7224 */ /* 0x001fca00078e0214 */
[----:B------:R-:W-:-:S04]  /*0550*/  IADD3 R14, P2, PT, R15, R12, RZ ;  /* 0x0000000c0f0e7210 */ /* 0x000fc80007f5e0ff */
[----:B------:R-:W-:-:S03]  /*0560*/  LEA.HI.X.SX32 R15, R15, R13, 0x1, P2 ;  /* 0x0000000d0f0f7211 */ /* 0x000fc600010f0eff */
[----:B------:R-:W-:-:S03]  /*0570*/  @P1 IMAD R27, R22, R27, R21 ;  /* 0x0000001b161b1224 */ /* 0x000fc600078e0215 */
[----:B------:R-:W2:Y:S02]  /*0580*/  LDG.E.U8 R15, desc[UR12][R14.64] ;  /* 0x0000000c0e0f7981 */ /* 0x000ea4000c1e1100 */
[----:B------:R-:W-:-:S04]  /*0590*/  @P1 IADD3 R12, P3, PT, R27, R12, RZ ;  /* 0x0000000c1b0c1210 */ /* 0x000fc80007f7e0ff */
[----:B------:R-:W-:-:S06]  /*05a0*/  @P1 LEA.HI.X.SX32 R13, R27, R13, 0x1, P3 ;  /* 0x0000000d1b0d1211 */ /* 0x000fcc00018f0eff */
[----:B------:R-:W3:Y:S01]  /*05b0*/  @P1 LDG.E.U8 R13, desc[UR12][R12.64] ;  /* 0x0000000c0c0d1981 */ /* 0x000ee2000c1e1100 */
[C---:B------:R-:W-:Y:S01]  /*05c0*/  VIADD R23, R11.reuse, 0x2 ;  /* 0x000000020b177836 */ /* 0x040fe20000000000 */
[----:B------:R-:W-:Y:S02]  /*05d0*/  @P1 IADD3 R23, PT, PT, R11, 0x3, RZ ;  /* 0x000000030b171810 */ /* 0x000fe40007ffe0ff */
[----:B--2---:R1:W-:Y:S04]  /*05e0*/  STS.U8 [R26+0x1], R15 ;  /* 0x0000010f1a007388 */ /* 0x0043e80000000000 */
[----:B---3--:R1:W-:Y:S02]  /*05f0*/  @P1 STS.U8 [R26+0x2], R13 ;  /* 0x0000020d1a001388 */ /* 0x0083e40000000000 */
.L_x_17:
[----:B------:R-:W-:Y:S05]  /*0600*/  BSYNC.RECONVERGENT B2 ;  /* 0x0000000000027941 */ /* 0x000fea0003800200 */
.L_x_16:
[----:B------:R-:W-:Y:S05]  /*0610*/  @!P0 BRA `(.L_x_15) ;  /* 0x00000000009c8947 */ /* 0x000fea0003800000 */
[----:B------:R-:W2:Y:S01]  /*0620*/  S2R R12, SR_CgaCtaId ;  /* 0x00000000000c7919 */ /* 0x000ea20000008800 */
[----:B------:R-:W-:-:S04]  /*0630*/  MOV R25, 0x400 ;  /* 0x0000040000197802 */ /* 0x000fc80000000f00 */
[----:B--2---:R-:W-:-:S07]  /*0640*/  LEA R25, R12, R25, 0x18 ;  /* 0x000000190c197211 */ /* 0x004fce00078ec0ff */
.L_x_18:
[----:B--2---:R-:W2:Y:S01]  /*0650*/  LDCU UR4, c[0x0][0x388] ;  /* 0x00007100ff0477ac */ /* 0x004ea20008000800 */
[----:B01----:R-:W-:Y:S01]  /*0660*/  IMAD.IADD R26, R5, 0x1, R23 ;  /* 0x00000001051a7824 */ /* 0x003fe200078e0217 */
[----:B------:R-:W0:Y:S04]  /*0670*/  LDCU.64 UR6, c[0x0][0x380] ;  /* 0x00007000ff0677ac */ /* 0x000e280008000a00 */
[----:B------:R-:W-:Y:S02]  /*0680*/  VIMNMX R12, PT, PT, RZ, R26, !PT ;  /* 0x0000001aff0c7248 */ /* 0x000fe40007fe0100 */
[----:B------:R-:W-:Y:S02]  /*0690*/  VIADDMNMX R14, R26, 0x1, RZ, !PT ;  /* 0x000000011a0e7846 */ /* 0x000fe400078001ff */
[----:B------:R-:W-:-:S02]  /*06a0*/  VIMNMX R13, PT, PT, R17, R12, PT ;  /* 0x0000000c110d7248 */ /* 0x000fc40003fe0100 */
[----:B------:R-:W-:-:S03]  /*06b0*/  VIMNMX R15, PT, PT, R17, R14, PT ;  /* 0x0000000e110f7248 */ /* 0x000fc60003fe0100 */
[C---:B--2---:R-:W-:Y:S02]  /*06c0*/  IMAD R13, R22.reuse, UR4, R13 ;  /* 0x00000004160d7c24 */ /* 0x044fe4000f8e020d */
[----:B------:R-:W-:Y:S01]  /*06d0*/  IMAD R15, R22, UR4, R15 ;  /* 0x00000004160f7c24 */ /* 0x000fe2000f8e020f */
[----:B------:R-:W-:Y:S02]  /*06e0*/  VIADDMNMX R29, R26, 0x2, RZ, !PT ;  /* 0x000000021a1d7846 */ /* 0x000fe400078001ff */
[----:B0-----:R-:W-:Y:S02]  /*06f0*/  IADD3 R12, P0, PT, R13, UR6, RZ ;  /* 0x000000060d0c7c10 */ /* 0x001fe4000ff1e0ff */
[----:B------:R-:W-:Y:S02]  /*0700*/  VIMNMX R29, PT, PT, R17, R29, PT ;  /* 0x0000001d111d7248 */ /* 0x000fe40003fe0100 */
[----:B------:R-:W-:Y:S02]  /*0710*/  LEA.HI.X.SX32 R13, R13, UR7, 0x1, P0 ;  /* 0x000000070d0d7c11 */ /* 0x000fe400080f0eff */
[----:B------:R-:W-:Y:S01]  /*0720*/  IADD3 R14, P0, PT, R15, UR6, RZ ;  /* 0x000000060f0e7c10 */ /* 0x000fe2000ff1e0ff */
[----:B------:R-:W-:-:S02]  /*0730*/  IMAD R29, R22, UR4, R29 ;  /* 0x00000004161d7c24 */ /* 0x000fc4000f8e021d */
[----:B------:R0:W2:Y:S01]  /*0740*/  LDG.E.U8 R27, desc[UR12][R12.64] ;  /* 0x0000000c0c1b7981 */ /* 0x0000a2000c1e1100 */
[----:B------:R-:W-:-:S05]  /*0750*/  LEA.HI.X.SX32 R15, R15, UR7, 0x1, P0 ;  /* 0x000000070f0f7c11 */ /* 0x000fca00080f0eff */
[----:B------:R1:W3:Y:S01]  /*0760*/  LDG.E.U8 R28, desc[UR12][R14.64] ;  /* 0x0000000c0e1c7981 */ /* 0x0002e2000c1e1100 */
[----:B0-----:R-:W-:Y:S02]  /*0770*/  VIADDMNMX R12, R26, 0x3, RZ, !PT ;  /* 0x000000031a0c7846 */ /* 0x001fe400078001ff */
[----:B------:R-:W-:Y:S02]  /*0780*/  IADD3 R26, PT, PT, R25, R24, R23 ;  /* 0x00000018191a7210 */ /* 0x000fe40007ffe017 */
[----:B-1----:R-:W-:Y:S02]  /*0790*/  VIMNMX R15, PT, PT, R17, R12, PT ;  /* 0x0000000c110f7248 */ /* 0x002fe40003fe0100 */
[----:B------:R-:W-:-:S04]  /*07a0*/  IADD3 R12, P0, PT, R29, UR6, RZ ;  /* 0x000000061d0c7c10 */ /* 0x000fc8000ff1e0ff */
[----:B------:R-:W-:Y:S01]  /*07b0*/  LEA.HI.X.SX32 R13, R29, UR7, 0x1, P0 ;  /* 0x000000071d0d7c11 */ /* 0x000fe200080f0eff */
[----:B------:R-:W-:-:S05]  /*07c0*/  IMAD R29, R22, UR4, R15 ;  /* 0x00000004161d7c24 */ /* 0x000fca000f8e020f */
[C---:B------:R-:W-:Y:S01]  /*07d0*/  IADD3 R14, P0, PT, R29.reuse, UR6, RZ ;  /* 0x000000061d0e7c10 */ /* 0x040fe2000ff1e0ff */
[----:B------:R-:W4:Y:S03]  /*07e0*/  LDG.E.U8 R13, desc[UR12][R12.64] ;  /* 0x0000000c0c0d7981 */ /* 0x000f26000c1e1100 */
[----:B------:R-:W-:-:S06]  /*07f0*/  LEA.HI.X.SX32 R15, R29, UR7, 0x1, P0 ;  /* 0x000000071d0f7c11 */ /* 0x000fcc00080f0eff */
[----:B------:R-:W5:Y:S04]  /*0800*/  LDG.E.U8 R15, desc[UR12][R14.64] ;  /* 0x0000000c0e0f7981 */ /* 0x000f68000c1e1100 */
[----:B--2---:R0:W-:Y:S04]  /*0810*/  STS.U8 [R26], R27 ;  /* 0x0000001b1a007388 */ /* 0x0041e80000000000 */
[----:B---3--:R2:W-:Y:S01]  /*0820*/  STS.U8 [R26+0x1], R28 ;  /* 0x0000011c1a007388 */ /* 0x0085e20000000000 */
[----:B0-----:R-:W-:-:S05]  /*0830*/  VIADD R27, R23, 0x3 ;  /* 0x00000003171b7836 */ /* 0x001fca0000000000 */
[----:B------:R-:W-:Y:S01]  /*0840*/  ISETP.NE.AND P0, PT, R27, R10, PT ;  /* 0x0000000a1b00720c */ /* 0x000fe20003f05270 */
[----:B----4-:R2:W-:Y:S04]  /*0850*/  STS.U8 [R26+0x2], R13 ;  /* 0x0000020d1a007388 */ /* 0x0105e80000000000 */
[----:B-----5:R2:W-:Y:S01]  /*0860*/  STS.U8 [R26+0x3], R15 ;  /* 0x0000030f1a007388 */ /* 0x0205e20000000000 */
[----:B------:R-:W-:-:S07]  /*0870*/  IADD3 R23, PT, PT, R23, 0x4, RZ ;  /* 0x0000000417177810 */ /* 0x000fce0007ffe0ff */
[----:B------:R-:W-:Y:S05]  /*0880*/  @P0 BRA `(.L_x_18) ;  /* 0xfffffffc00700947 */ /* 0x000fea000383ffff */
.L_x_15:
[----:B------:R-:W-:Y:S05]  /*0890*/  BSYNC.RECONVERGENT B1 ;  /* 0x0000000000017941 */ /* 0x000fea0003800200 */
.L_x_14:
[C---:B------:R-:W-:Y:S01]  /*08a0*/  ISETP.NE.AND P0, PT, R18.reuse, R8, PT ;  /* 0x000000081200720c */ /* 0x040fe20003f05270 */
[----:B------:R-:W-:-:S12]  /*08b0*/  VIADD R18, R18, 0x1 ;  /* 0x0000000112127836 */ /* 0x000fd80000000000 */
[----:B------:R-:W-:Y:S05]  /*08c0*/  @P0 BRA `(.L_x_19) ;  /* 0xfffffff800a40947 */ /* 0x000fea000383ffff */
.L_x_13:
[----:B------:R-:W-:Y:S05]  /*08d0*/  BSYNC.RECONVERGENT B0 ;  /* 0x0000000000007941 */ /* 0x000fea0003800200 */
.L_x_12:
[----:B------:R-:W3:Y:S01]  /*08e0*/  LDCU UR6, c[0x0][0x390] ;  /* 0x00007200ff0677ac */ /* 0x000ee20008000800 */
[----:B------:R-:W-:Y:S02]  /*08f0*/  HFMA2 R11, -RZ, RZ, 0, 0 ;  /* 0x00000000ff0b7431 */ /* 0x000fe400000001ff */
[----:B------:R-:W-:Y:S01]  /*0900*/  IMAD.MOV.U32 R12, RZ, RZ, RZ ;  /* 0x000000ffff0c7224 */ /* 0x000fe200078e00ff */
[----:B---3--:R-:W-:Y:S01]  /*0910*/  UISETP.GE.AND UP0, UPT, UR6, 0x1, UPT ;  /* 0x000000010600788c */ /* 0x008fe2000bf06270 */
[----:B------:R-:W-:Y:S08]  /*0920*/  BAR.SYNC.DEFER_BLOCKING 0x0 ;  /* 0x0000000000007b1d */ /* 0x000ff00000010000 */
[----:B------:R-:W-:Y:S05]  /*0930*/  BRA.U !UP0, `(.L_x_20) ;  /* 0x0000000908207547 */ /* 0x000fea000b800000 */
[----:B------:R-:W3:Y:S01]  /*0940*/  S2R R8, SR_CgaCtaId ;  /* 0x0000000000087919 */ /* 0x000ee20000008800 */
[----:B------:R-:W-:Y:S01]  /*0950*/  ULOP3.LUT UR11, UR6, 0x7, URZ, 0xc0, !UPT ;  /* 0x00000007060b7892 */ /* 0x000fe2000f8ec0ff */
[----:B------:R-:W-:Y:S01]  /*0960*/  MOV R3, 0x400 ;  /* 0x0000040000037802 */ /* 0x000fe20000000f00 */
[----:B------:R-:W-:Y:S01]  /*0970*/  ULOP3.LUT UR14, UR6, 0x3, URZ, 0xc0, !UPT ;  /* 0x00000003060e7892 */ /* 0x000fe2000f8ec0ff */
[----:B------:R-:W-:Y:S01]  /*0980*/  IMAD.MOV.U32 R11, RZ, RZ, RZ ;  /* 0x000000ffff0b7224 */ /* 0x000fe200078e00ff */
[----:B------:R-:W-:Y:S01]  /*0990*/  UIADD3 UR4, UPT, UPT, UR11, -0x1, URZ ;  /* 0xffffffff0b047890 */ /* 0x000fe2000fffe0ff */
[----:B------:R-:W-:Y:S01]  /*09a0*/  IMAD.MOV.U32 R12, RZ, RZ, RZ ;  /* 0x000000ffff0c7224 */ /* 0x000fe200078e00ff */
[----:B------:R-:W-:Y:S02]  /*09b0*/  ULOP3.LUT UR6, UR6, 0x7ffffff8, URZ, 0xc0, !UPT ;  /* 0x7ffffff806067892 */ /* 0x000fe4000f8ec0ff */
[----:B------:R-:W-:Y:S02]  /*09c0*/  UISETP.GE.U32.AND UP0, UPT, UR4, 0x3, UPT ;  /* 0x000000030400788c */ /* 0x000fe4000bf06070 */
[----:B------:R-:W-:Y:S01]  /*09d0*/  UIADD3 UR9, UPT, UPT, -UR6, URZ, URZ ;  /* 0x000000ff06097290 */ /* 0x000fe2000fffe1ff */
[----:B------:R-:W-:Y:S01]  /*09e0*/  UMOV UR4, URZ ;  /* 0x000000ff00047c82 */ /* 0x000fe20008000000 */
[----:B---3--:R-:W-:-:S04]  /*09f0*/  LEA R3, R8, R3, 0x18 ;  /* 0x0000000308037211 */ /* 0x008fc800078ec0ff */
[----:B------:R-:W-:-:S07]  /*0a00*/  IADD3 R5, PT, PT, R2, 0x3, R3 ;  /* 0x0000000302057810 */ /* 0x000fce0007ffe003 */
.L_x_26:
[----:B------:R-:W3:Y:S01]  /*0a10*/  LDCU UR28, c[0x0][0x390] ;  /* 0x00007200ff1c77ac */ /* 0x000ee20008000800 */
[----:B------:R-:W-:Y:S01]  /*0a20*/  IADD3 R7, PT, PT, R0, UR4, RZ ;  /* 0x0000000400077c10 */ /* 0x000fe2000fffe0ff */
[----:B------:R-:W-:-:S04]  /*0a30*/  UMOV UR5, URZ ;  /* 0x000000ff00057c82 */ /* 0x000fc80008000000 */
[----:B------:R-:W-:-:S04]  /*0a40*/  IMAD R7, R6, R7, RZ ;  /* 0x0000000706077224 */ /* 0x000fc800078e02ff */
[----:B------:R-:W-:Y:S01]  /*0a50*/  IMAD.IADD R8, R7, 0x1, R2 ;  /* 0x0000000107087824 */ /* 0x000fe200078e0202 */
[----:B---3--:R-:W-:Y:S02]  /*0a60*/  UISETP.GE.U32.AND UP2, UPT, UR28, 0x8, UPT ;  /* 0x000000081c00788c */ /* 0x008fe4000bf46070 */
[----:B------:R-:W-:Y:S02]  /*0a70*/  UIMAD UR10, UR4, UR28, URZ ;  /* 0x0000001c040a72a4 */ /* 0x000fe4000f8e02ff */
[----:B------:R-:W-:-:S04]  /*0a80*/  UIADD3 UR4, UPT, UPT, UR4, 0x1, URZ ;  /* 0x0000000104047890 */ /* 0x000fc8000fffe0ff */
[----:B------:R-:W-:Y:S01]  /*0a90*/  UISETP.NE.AND UP1, UPT, UR4, UR28, UPT ;  /* 0x0000001c0400728c */ /* 0x000fe2000bf25270 */
[----:B------:R-:W-:Y:S10]  /*0aa0*/  BRA.U !UP2, `(.L_x_21) ;  /* 0x000000010ad47547 */ /* 0x000ff4000b800000 */
[----:B------:R-:W-:Y:S01]  /*0ab0*/  USHF.L.U32 UR5, UR10, 0x2, URZ ;  /* 0x000000020a057899 */ /* 0x000fe200080006ff */
[----:B------:R-:W-:Y:S01]  /*0ac0*/  IMAD.IADD R7, R5, 0x1, R7 ;  /* 0x0000000105077824 */ /* 0x000fe200078e0207 */
[----:B------:R-:W-:Y:S02]  /*0ad0*/  UMOV UR7, 0x10 ;  /* 0x0000001000077882 */ /* 0x000fe40000000000 */
[----:B------:R-:W-:Y:S02]  /*0ae0*/  UIADD3 UR8, UPT, UPT, UR5, 0x34, URZ ;  /* 0x0000003405087890 */ /* 0x000fe4000fffe0ff */
[----:B------:R-:W-:Y:S01]  /*0af0*/  UIMAD UR7, UR10, 0x4, UR7 ;  /* 0x000000040a0778a4 */ /* 0x000fe2000f8e0207 */
[----:B------:R-:W-:-:S11]  /*0b00*/  UMOV UR5, UR9 ;  /* 0x0000000900057c82 */ /* 0x000fd60008000000 */
.L_x_22:
[----:B-12---:R-:W1:Y:S01]  /*0b10*/  LDS.U8 R13, [R7+-0x3] ;  /* 0xfffffd00070d7984 */ /* 0x006e620000000000 */
[----:B------:R-:W1:Y:S03]  /*0b20*/  LDCU UR15, c[0x3][UR7+-0x10] ;  /* 0x00fffe00070f77ac */ /* 0x000e660008000800 */
[----:B------:R-:W2:Y:S01]  /*0b30*/  LDS.U8 R14, [R7+-0x2] ;  /* 0xfffffe00070e7984 */ /* 0x000ea20000000000 */
[----:B------:R-:W3:Y:S03]  /*0b40*/  LDCU UR16, c[0x3][UR8+-0x10] ;  /* 0x00fffe00081077ac */ /* 0x000ee60008000800 */
[----:B0-----:R-:W0:Y:S01]  /*0b50*/  LDS.U8 R15, [R7+-0x1] ;  /* 0xffffff00070f7984 */ /* 0x001e220000000000 */
[----:B------:R-:W2:Y:S03]  /*0b60*/  LDCU UR17, c[0x3][UR7+-0xc] ;  /* 0x00fffe80071177ac */ /* 0x000ea60008000800 */
[----:B------:R-:W4:Y:S01]  /*0b70*/  LDS.U8 R16, [R7] ;  /* 0x0000000007107984 */ /* 0x000f220000000000 */
[----:B------:R-:W5:Y:S03]  /*0b80*/  LDCU UR18, c[0x3][UR8+-0xc] ;  /* 0x00fffe80081277ac */ /* 0x000f660008000800 */
[----:B------:R-:W4:Y:S01]  /*0b90*/  LDS.U8 R17, [R7+0x1] ;  /* 0x0000010007117984 */ /* 0x000f220000000000 */
[----:B------:R-:W0:Y:S03]  /*0ba0*/  LDCU UR19, c[0x3][UR7+-0x8] ;  /* 0x00ffff00071377ac */ /* 0x000e260008000800 */
[----:B------:R-:W4:Y:S01]  /*0bb0*/  LDS.U8 R18, [R7+0x2] ;  /* 0x0000020007127984 */ /* 0x000f220000000000 */
[----:B------:R-:W0:Y:S03]  /*0bc0*/  LDCU UR20, c[0x3][UR8+-0x8] ;  /* 0x00ffff00081477ac */ /* 0x000e260008000800 */
[----:B------:R-:W4:Y:S01]  /*0bd0*/  LDS.U8 R10, [R7+0x3] ;  /* 0x00000300070a7984 */ /* 0x000f220000000000 */
[----:B------:R-:W4:Y:S03]  /*0be0*/  LDCU UR21, c[0x3][UR7+-0x4] ;  /* 0x00ffff80071577ac */ /* 0x000f260008000800 */
[----:B------:R3:W4:Y:S01]  /*0bf0*/  LDS.U8 R9, [R7+0x4] ;  /* 0x0000040007097984 */ /* 0x0007220000000000 */
[----:B------:R-:W4:Y:S01]  /*0c00*/  LDCU UR22, c[0x3][UR8+-0x4] ;  /* 0x00ffff80081677ac */ /* 0x000f220008000800 */
[----:B------:R-:W4:Y:S01]  /*0c10*/  LDCU UR23, c[0x3][UR7] ;  /* 0x00c00000071777ac */ /* 0x000f220008000800 */
[----:B---3--:R-:W-:Y:S01]  /*0c20*/  IADD3 R7, PT, PT, R7, 0x8, RZ ;  /* 0x0000000807077810 */ /* 0x008fe20007ffe0ff */
[----:B------:R-:W3:Y:S01]  /*0c30*/  LDCU UR24, c[0x3][UR8] ;  /* 0x00c00000081877ac */ /* 0x000ee20008000800 */
[C---:B-1----:R-:W-:Y:S01]  /*0c40*/  IMAD R12, R13.reuse, UR15, R12 ;  /* 0x0000000f0d0c7c24 */ /* 0x042fe2000f8e020c */
[----:B------:R-:W1:Y:S01]  /*0c50*/  LDCU UR25, c[0x3][UR7+0x4] ;  /* 0x00c00080071977ac */ /* 0x000e620008000800 */
[----:B------:R-:W-:-:S02]  /*0c60*/  IMAD R11, R13, UR16, R11 ;  /* 0x000000100d0b7c24 */ /* 0x000fc4000f8e020b */
[C---:B--2---:R-:W-:Y:S01]  /*0c70*/  IMAD R12, R14.reuse, UR17, R12 ;  /* 0x000000110e0c7c24 */ /* 0x044fe2000f8e020c */
[----:B------:R-:W2:Y:S01]  /*0c80*/  LDCU UR26, c[0x3][UR8+0x4] ;  /* 0x00c00080081a77ac */ /* 0x000ea20008000800 */
[----:B-----5:R-:W-:Y:S02]  /*0c90*/  IMAD R11, R14, UR18, R11 ;  /* 0x000000120e0b7c24 */ /* 0x020fe4000f8e020b */
[C---:B0-----:R-:W-:Y:S01]  /*0ca0*/  IMAD R12, R15.reuse, UR19, R12 ;  /* 0x000000130f0c7c24 */ /* 0x041fe2000f8e020c */
[----:B------:R-:W0:Y:S01]  /*0cb0*/  LDCU UR27, c[0x3][UR7+0x8] ;  /* 0x00c00100071b77ac */ /* 0x000e220008000800 */
[----:B------:R-:W-:Y:S02]  /*0cc0*/  IMAD R11, R15, UR20, R11 ;  /* 0x000000140f0b7c24 */ /* 0x000fe4000f8e020b */
[C---:B----4-:R-:W-:Y:S01]  /*0cd0*/  IMAD R12, R16.reuse, UR21, R12 ;  /* 0x00000015100c7c24 */ /* 0x050fe2000f8e020c */
[----:B------:R-:W4:Y:S01]  /*0ce0*/  LDCU UR15, c[0x3][UR8+0x8] ;  /* 0x00c00100080f77ac */ /* 0x000f220008000800 */
[----:B------:R-:W-:-:S02]  /*0cf0*/  IMAD R11, R16, UR22, R11 ;  /* 0x00000016100b7c24 */ /* 0x000fc4000f8e020b */
[C---:B------:R-:W-:Y:S01]  /*0d00*/  IMAD R12, R17.reuse, UR23, R12 ;  /* 0x00000017110c7c24 */ /* 0x040fe2000f8e020c */
[----:B------:R-:W5:Y:S01]  /*0d10*/  LDCU UR16, c[0x3][UR7+0xc] ;  /* 0x00c00180071077ac */ /* 0x000f620008000800 */
[----:B---3--:R-:W-:Y:S02]  /*0d20*/  IMAD R11, R17, UR24, R11 ;  /* 0x00000018110b7c24 */ /* 0x008fe4000f8e020b */
[C---:B-1----:R-:W-:Y:S01]  /*0d30*/  IMAD R13, R18.reuse, UR25, R12 ;  /* 0x00000019120d7c24 */ /* 0x042fe2000f8e020c */
[----:B------:R-:W1:Y:S01]  /*0d40*/  LDCU UR17, c[0x3][UR8+0xc] ;  /* 0x00c00180081177ac */ /* 0x000e620008000800 */
[----:B--2---:R-:W-:Y:S01]  /*0d50*/  IMAD R11, R18, UR26, R11 ;  /* 0x0000001a120b7c24 */ /* 0x004fe2000f8e020b */
[----:B------:R-:W-:Y:S01]  /*0d60*/  UIADD3 UR5, UPT, UPT, UR5, 0x8, URZ ;  /* 0x0000000805057890 */ /* 0x000fe2000fffe0ff */
[C---:B0-----:R-:W-:Y:S01]  /*0d70*/  IMAD R12, R10.reuse, UR27, R13 ;  /* 0x0000001b0a0c7c24 */ /* 0x041fe2000f8e020d */
[----:B------:R-:W-:Y:S02]  /*0d80*/  UIADD3 UR8, UPT, UPT, UR8, 0x20, URZ ;  /* 0x0000002008087890 */ /* 0x000fe4000fffe0ff */
[----:B------:R-:W-:Y:S01]  /*0d90*/  UISETP.NE.AND UP2, UPT, UR5, URZ, UPT ;  /* 0x000000ff0500728c */ /* 0x000fe2000bf45270 */
[----:B----4-:R-:W-:Y:S01]  /*0da0*/  IMAD R10, R10, UR15, R11 ;  /* 0x0000000f0a0a7c24 */ /* 0x010fe2000f8e020b */
[----:B------:R-:W-:Y:S01]  /*0db0*/  UIADD3 UR7, UPT, UPT, UR7, 0x20, URZ ;  /* 0x0000002007077890 */ /* 0x000fe2000fffe0ff */
[----:B-----5:R-:W-:-:S02]  /*0dc0*/  IMAD R12, R9, UR16, R12 ;  /* 0x00000010090c7c24 */ /* 0x020fc4000f8e020c */
[----:B-1----:R-:W-:-:S04]  /*0dd0*/  IMAD R11, R9, UR17, R10 ;  /* 0x00000011090b7c24 */ /* 0x002fc8000f8e020a */
[----:B------:R-:W-:Y:S05]  /*0de0*/  BRA.U UP2, `(.L_x_22) ;  /* 0xfffffffd02487547 */ /* 0x000fea000b83ffff */
[----:B------:R-:W-:-:S05]  /*0df0*/  UMOV UR5, UR6 ;  /* 0x0000000600057c82 */ /* 0x000fca0008000000 */
.L_x_21:
[----:B------:R-:W-:-:S09]  /*0e00*/  UISETP.NE.AND UP2, UPT, UR11, URZ, UPT ;  /* 0x000000ff0b00728c */ /* 0x000fd2000bf45270 */
[----:B------:R-:W-:Y:S05]  /*0e10*/  BRA.U !UP2, `(.L_x_23) ;  /* 0x000000010ae47547 */ /* 0x000fea000b800000 */
[----:B------:R-:W-:Y:S01]  /*0e20*/  UISETP.NE.AND UP2, UPT, UR14, URZ, UPT ;  /* 0x000000ff0e00728c */ /* 0x000fe2000bf45270 */
[----:B------:R-:W-:Y:S10]  /*0e30*/  BRA.U !UP0, `(.L_x_24) ;  /* 0x0000000108687547 */ /* 0x000ff4000b800000 */
[----:B------:R-:W-:Y:S01]  /*0e40*/  IADD3 R7, PT, PT, R3, UR5, R8 ;  /* 0x0000000503077c10 */ /* 0x000fe2000fffe008 */
[----:B------:R-:W-:Y:S02]  /*0e50*/  UIADD3 UR7, UPT, UPT, UR10, UR5, URZ ;  /* 0x000000050a077290 */ /* 0x000fe4000fffe0ff */
[----:B------:R-:W-:Y:S02]  /*0e60*/  UIADD3 UR8, UPT, UPT, UR10, UR5, URZ ;  /* 0x000000050a087290 */ /* 0x000fe4000fffe0ff */
[----:B------:R-:W3:Y:S01]  /*0e70*/  LDS.U8 R9, [R7] ;  /* 0x0000000007097984 */ /* 0x000ee20000000000 */
[----:B------:R-:W-:Y:S02]  /*0e80*/  USHF.L.U32 UR7, UR7, 0x2, URZ ;  /* 0x0000000207077899 */ /* 0x000fe400080006ff */
[----:B------:R-:W-:Y:S01]  /*0e90*/  USHF.L.U32 UR8, UR8, 0x2, URZ ;  /* 0x0000000208087899 */ /* 0x000fe200080006ff */
[----:B------:R-:W4:Y:S01]  /*0ea0*/  LDS.U8 R10, [R7+0x1] ;  /* 0x00000100070a7984 */ /* 0x000f220000000000 */
[----:B------:R-:W-:-:S03]  /*0eb0*/  UIADD3 UR5, UPT, UPT, UR5, 0x4, URZ ;  /* 0x0000000405057890 */ /* 0x000fc6000fffe0ff */
[----:B-12---:R-:W1:Y:S04]  /*0ec0*/  LDS.U8 R13, [R7+0x2] ;  /* 0x00000200070d7984 */ /* 0x006e680000000000 */
[----:B------:R-:W2:Y:S01]  /*0ed0*/  LDS.U8 R14, [R7+0x3] ;  /* 0x00000300070e7984 */ /* 0x000ea20000000000 */
[----:B------:R-:W3:Y:S01]  /*0ee0*/  LDCU UR15, c[0x3][UR7] ;  /* 0x00c00000070f77ac */ /* 0x000ee20008000800 */
[----:B------:R-:W5:Y:S01]  /*0ef0*/  LDCU UR7, c[0x3][UR7+0x24] ;  /* 0x00c00480070777ac */ /* 0x000f620008000800 */
[----:B------:R-:W4:Y:S01]  /*0f00*/  LDCU UR16, c[0x3][UR8+0x4] ;  /* 0x00c00080081077ac */ /* 0x000f220008000800 */
[----:B------:R-:W0:Y:S01]  /*0f10*/  LDCU UR17, c[0x3][UR8+0x28] ;  /* 0x00c00500081177ac */ /* 0x000e220008000800 */
[----:B------:R-:W1:Y:S01]  /*0f20*/  LDCU UR18, c[0x3][UR8+0x8] ;  /* 0x00c00100081277ac */ /* 0x000e620008000800 */
[----:B------:R-:W1:Y:S01]  /*0f30*/  LDCU UR19, c[0x3][UR8+0x2c] ;  /* 0x00c00580081377ac */ /* 0x000e620008000800 */
[----:B------:R-:W2:Y:S01]  /*0f40*/  LDCU UR20, c[0x3][UR8+0xc] ;  /* 0x00c00180081477ac */ /* 0x000ea20008000800 */
[C---:B---3--:R-:W-:Y:S01]  /*0f50*/  IMAD R12, R9.reuse, UR15, R12 ;  /* 0x0000000f090c7c24 */ /* 0x048fe2000f8e020c */
[----:B------:R-:W3:Y:S01]  /*0f60*/  LDCU UR8, c[0x3][UR8+0x30] ;  /* 0x00c00600080877ac */ /* 0x000ee20008000800 */
[----:B-----5:R-:W-:-:S02]  /*0f70*/  IMAD R9, R9, UR7, R11 ;  /* 0x0000000709097c24 */ /* 0x020fc4000f8e020b */
[C---:B----4-:R-:W-:Y:S02]  /*0f80*/  IMAD R12, R10.reuse, UR16, R12 ;  /* 0x000000100a0c7c24 */ /* 0x050fe4000f8e020c */
[----:B0-----:R-:W-:Y:S02]  /*0f90*/  IMAD R9, R10, UR17, R9 ;  /* 0x000000110a097c24 */ /* 0x001fe4000f8e0209 */
[C---:B-1----:R-:W-:Y:S02]  /*0fa0*/  IMAD R12, R13.reuse, UR18, R12 ;  /* 0x000000120d0c7c24 */ /* 0x042fe4000f8e020c */
[----:B------:R-:W-:Y:S02]  /*0fb0*/  IMAD R9, R13, UR19, R9 ;  /* 0x000000130d097c24 */ /* 0x000fe4000f8e0209 */
[C---:B--2---:R-:W-:Y:S02]  /*0fc0*/  IMAD R12, R14.reuse, UR20, R12 ;  /* 0x000000140e0c7c24 */ /* 0x044fe4000f8e020c */
[----:B---3--:R-:W-:-:S07]  /*0fd0*/  IMAD R11, R14, UR8, R9 ;  /* 0x000000080e0b7c24 */ /* 0x008fce000f8e0209 */
.L_x_24:
[----:B------:R-:W-:Y:S05]  /*0fe0*/  BRA.U !UP2, `(.L_x_23) ;  /* 0x000000010a707547 */ /* 0x000fea000b800000 */
[----:B------:R-:W-:Y:S02]  /*0ff0*/  UISETP.NE.AND UP2, UPT, UR14, 0x1, UPT ;  /* 0x000000010e00788c */ /* 0x000fe4000bf45270 */
[----:B------:R-:W-:-:S07]  /*1000*/  ULOP3.LUT UP3, URZ, UR28, 0x1, URZ, 0xc0, !UPT ;  /* 0x000000011cff7892 */ /* 0x000fce000f86c0ff */
[----:B------:R-:W-:Y:S05]  /*1010*/  BRA.U !UP2, `(.L_x_25) ;  /* 0x000000010a407547 */ /* 0x000fea000b800000 */
[----:B------:R-:W-:Y:S01]  /*1020*/  IADD3 R7, PT, PT, R3, UR5, R8 ;  /* 0x0000000503077c10 */ /* 0x000fe2000fffe008 */
[----:B------:R-:W-:Y:S02]  /*1030*/  UIADD3 UR7, UPT, UPT, UR10, UR5, URZ ;  /* 0x000000050a077290 */ /* 0x000fe4000fffe0ff */
[----:B------:R-:W-:Y:S02]  /*1040*/  UIADD3 UR8, UPT, UPT, UR10, UR5, URZ ;  /* 0x000000050a087290 */ /* 0x000fe4000fffe0ff */
[----:B------:R-:W3:Y:S01]  /*1050*/  LDS.U8 R9, [R7] ;  /* 0x0000000007097984 */ /* 0x000ee20000000000 */
[----:B------:R-:W-:Y:S02]  /*1060*/  USHF.L.U32 UR7, UR7, 0x2, URZ ;  /* 0x0000000207077899 */ /* 0x000fe400080006ff */
[----:B------:R-:W-:Y:S01]  /*1070*/  USHF.L.U32 UR8, UR8, 0x2, URZ ;  /* 0x0000000208087899 */ /* 0x000fe200080006ff */
[----:B------:R-:W4:Y:S01]  /*1080*/  LDS.U8 R10, [R7+0x1] ;  /* 0x00000100070a7984 */ /* 0x000f220000000000 */
[----:B------:R-:W-:-:S08]  /*1090*/  UIADD3 UR5, UPT, UPT, UR5, 0x2, URZ ;  /* 0x0000000205057890 */ /* 0x000fd0000fffe0ff */
[----:B------:R-:W3:Y:S01]  /*10a0*/  LDCU UR15, c[0x3][UR7] ;  /* 0x00c00000070f77ac */ /* 0x000ee20008000800 */
[----:B------:R-:W5:Y:S01]  /*10b0*/  LDCU UR7, c[0x3][UR7+0x24] ;  /* 0x00c00480070777ac */ /* 0x000f620008000800 */
[----:B------:R-:W4:Y:S01]  /*10c0*/  LDCU UR16, c[0x3][UR8+0x4] ;  /* 0x00c00080081077ac */ /* 0x000f220008000800 */
[----:B------:R-:W0:Y:S01]  /*10d0*/  LDCU UR8, c[0x3][UR8+0x28] ;  /* 0x00c00500080877ac */ /* 0x000e220008000800 */
[C---:B---3--:R-:W-:Y:S02]  /*10e0*/  IMAD R12, R9.reuse, UR15, R12 ;  /* 0x0000000f090c7c24 */ /* 0x048fe4000f8e020c */
[----:B-----5:R-:W-:Y:S02]  /*10f0*/  IMAD R11, R9, UR7, R11 ;  /* 0x00000007090b7c24 */ /* 0x020fe4000f8e020b */
[C---:B----4-:R-:W-:Y:S02]  /*1100*/  IMAD R12, R10.reuse, UR16, R12 ;  /* 0x000000100a0c7c24 */ /* 0x050fe4000f8e020c */
[----:B0-----:R-:W-:-:S07]  /*1110*/  IMAD R11, R10, UR8, R11 ;  /* 0x000000080a0b7c24 */ /* 0x001fce000f8e020b */
.L_x_25:
[----:B------:R-:W-:Y:S05]  /*1120*/  BRA.U !UP3, `(.L_x_23) ;  /* 0x000000010b207547 */ /* 0x000fea000b800000 */
[----:B------:R-:W-:Y:S01]  /*1130*/  IADD3 R8, PT, PT, R3, UR5, R8 ;  /* 0x0000000503087c10 */ /* 0x000fe2000fffe008 */
[----:B------:R-:W-:-:S04]  /*1140*/  UIADD3 UR5, UPT, UPT, UR10, UR5, URZ ;  /* 0x000000050a057290 */ /* 0x000fc8000fffe0ff */
[----:B------:R-:W-:Y:S01]  /*1150*/  USHF.L.U32 UR5, UR5, 0x2, URZ ;  /* 0x0000000205057899 */ /* 0x000fe200080006ff */
[----:B------:R-:W3:Y:S11]  /*1160*/  LDS.U8 R8, [R8] ;  /* 0x0000000008087984 */ /* 0x000ef60000000000 */
[----:B------:R-:W3:Y:S01]  /*1170*/  LDCU UR7, c[0x3][UR5] ;  /* 0x00c00000050777ac */ /* 0x000ee20008000800 */
[----:B------:R-:W4:Y:S01]  /*1180*/  LDCU UR5, c[0x3][UR5+0x24] ;  /* 0x00c00480050577ac */ /* 0x000f220008000800 */
[----:B---3--:R-:W-:-:S02]  /*1190*/  IMAD R12, R8, UR7, R12 ;  /* 0x00000007080c7c24 */ /* 0x008fc4000f8e020c */
[----:B----4-:R-:W-:-:S07]  /*11a0*/  IMAD R11, R8, UR5, R11 ;  /* 0x00000005080b7c24 */ /* 0x010fce000f8e020b */
.L_x_23:
[----:B------:R-:W-:Y:S05]  /*11b0*/  BRA.U UP1, `(.L_x_26) ;  /* 0xfffffff901147547 */ /* 0x000fea000b83ffff */
.L_x_20:
[----:B------:R-:W-:Y:S01]  /*11c0*/  IMAD R12, R12, R12, RZ ;  /* 0x0000000c0c0c7224 */ /* 0x000fe200078e02ff */
[----:B------:R-:W-:Y:S03]  /*11d0*/  BSSY.RECONVERGENT B0, `(.L_x_27) ;  /* 0x000000e000007945 */ /* 0x000fe60003800200 */
[----:B------:R-:W-:-:S05]  /*11e0*/  IMAD R12, R11, R11, R12 ;  /* 0x0000000b0b0c7224 */ /* 0x000fca00078e020c */
[----:B------:R-:W-:-:S04]  /*11f0*/  I2FP.F32.U32 R3, R12 ;  /* 0x0000000c00037245 */ /* 0x000fc80000201000 */
[----:B------:R3:W4:Y:S01]  /*1200*/  MUFU.RSQ R2, R3 ;  /* 0x0000000300027308 */ /* 0x0007220000001400 */
[----:B------:R-:W-:-:S05]  /*1210*/  VIADD R0, R3, 0xf3000000 ;  /* 0xf300000003007836 */ /* 0x000fca0000000000 */
[----:B------:R-:W-:-:S13]  /*1220*/  ISETP.GT.U32.AND P0, PT, R0, 0x727fffff, PT ;  /* 0x727fffff0000780c */ /* 0x000fda0003f04070 */
[----:B---34-:R-:W-:Y:S05]  /*1230*/  @!P0 BRA `(.L_x_28) ;  /* 0x00000000000c8947 */ /* 0x018fea0003800000 */
[----:B------:R-:W-:-:S07]  /*1240*/  MOV R8, 0x1260 ;  /* 0x0000126000087802 */ /* 0x000fce0000000f00 */
[----:B012---:R-:W-:Y:S05]  /*1250*/  CALL.REL.NOINC `($__internal_1_$__cuda_sm20_sqrt_rn_f32_slowpath) ;  /* 0x00000000002c7944 */ /* 0x007fea0003c00000 */
[----:B------:R-:W-:Y:S05]  /*1260*/  BRA `(.L_x_29) ;  /* 0x0000000000107947 */ /* 0x000fea0003800000 */
.L_x_28:
[----:B------:R-:W-:Y:S01]  /*1270*/  FMUL.FTZ R0, R3, R2 ;  /* 0x0000000203007220 */ /* 0x000fe20000410000 */
[----:B------:R-:W-:-:S03]  /*1280*/  FMUL.FTZ R2, R2, 0.5 ;  /* 0x3f00000002027820 */ /* 0x000fc60000410000 */
[----:B------:R-:W-:-:S04]  /*1290*/  FFMA R3, -R0, R0, R3 ;  /* 0x0000000000037223 */ /* 0x000fc80000000103 */
[----:B------:R-:W-:-:S07]  /*12a0*/  FFMA R0, R3, R2, R0 ;  /* 0x0000000203007223 */ /* 0x000fce0000000000 */
.L_x_29:
[----:B------:R-:W-:Y:S05]  /*12b0*/  BSYNC.RECONVERGENT B0 ;  /* 0x0000000000007941 */ /* 0x000fea0003800200 */
.L_x_27:
[----:B------:R-:W3:Y:S01]  /*12c0*/  LDC.64 R2, c[0x0][0x398] ;  /* 0x0000e600ff027b82 */ /* 0x000ee20000000a00 */
[----:B------:R-:W4:Y:S01]  /*12d0*/  F2I.TRUNC.NTZ R7, R0 ;  /* 0x0000000000077305 */ /* 0x000f22000020f100 */
[----:B---3--:R-:W-:-:S05]  /*12e0*/  IMAD.WIDE R4, R4, 0x4, R2 ;  /* 0x0000000404047825 */ /* 0x008fca00078e0202 */
[----:B----4-:R-:W-:Y:S01]  /*12f0*/  STG.E desc[UR12][R4.64], R7 ;  /* 0x0000000704007986 */ /* 0x010fe2000c10190c */
[----:B------:R-:W-:Y:S05]  /*1300*/  EXIT ;  /* 0x000000000000794d */ /* 0x000fea0003800000 */
        .weak           $__internal_1_$__cuda_sm20_sqrt_rn_f32_slowpath
        .type           $__internal_1_$__cuda_sm20_sqrt_rn_f32_slowpath,@function
        .size           $__internal_1_$__cuda_sm20_sqrt_rn_f32_slowpath,(.L_x_46 - $__internal_1_$__cuda_sm20_sqrt_rn_f32_slowpath)
$__internal_1_$__cuda_sm20_sqrt_rn_f32_slowpath:
[----:B------:R-:W-:-:S13]  /*1310*/  LOP3.LUT P0, RZ, R3, 0x7fffffff, RZ, 0xc0, !PT ;  /* 0x7fffffff03ff7812 */ /* 0x000fda000780c0ff */
[----:B------:R-:W-:Y:S01]  /*1320*/  @!P0 IMAD.MOV.U32 R2, RZ, RZ, R3 ;  /* 0x000000ffff028224 */ /* 0x000fe200078e0003 */
[----:B------:R-:W-:Y:S06]  /*1330*/  @!P0 BRA `(.L_x_30) ;  /* 0x0000000000448947 */ /* 0x000fec0003800000 */
[----:B------:R-:W-:Y:S02]  /*1340*/  FSETP.GEU.FTZ.AND P0, PT, R3, RZ, PT ;  /* 0x000000ff0300720b */ /* 0x000fe40003f1e000 */
[----:B------:R-:W-:-:S11]  /*1350*/  MOV R0, R3 ;  /* 0x0000000300007202 */ /* 0x000fd60000000f00 */
        /* <DEDUP_REMOVED lines=15> */
.L_x_30:
[----:B------:R-:W-:Y:S01]  /*1450*/  HFMA2 R3, -RZ, RZ, 0, 0 ;  /* 0x00000000ff037431 */ /* 0x000fe200000001ff */
[----:B------:R-:W-:Y:S01]  /*1460*/  MOV R0, R2 ;  /* 0x0000000200007202 */ /* 0x000fe20000000f00 */
[----:B------:R-:W-:-:S04]  /*1470*/  IMAD.MOV.U32 R2, RZ, RZ, R8 ;  /* 0x000000ffff027224 */ /* 0x000fc800078e0008 */
[----:B------:R-:W-:Y:S05]  /*1480*/  RET.REL.NODEC R2 `(_Z26calculateImportanceKernel3PhiiiPi) ;  /* 0xffffffe802dc7950 */ /* 0x000fea0003c3ffff */
.L_x_31:
        /* <DEDUP_REMOVED lines=15> */
.L_x_46:


//--------------------- .text._Z26calculateImportanceKernel2PhiiiPi --------------------------
	.section	.text._Z26calculateImportanceKernel2PhiiiPi,"ax",@progbits
	.align	128
        .global         _Z26calculateImportanceKernel2PhiiiPi
        .type           _Z26calculateImportanceKernel2PhiiiPi,@function
        .size           _Z26calculateImportanceKernel2PhiiiPi,(.L_x_47 - _Z26calculateImportanceKernel2PhiiiPi)
        .other          _Z26calculateImportanceKernel2PhiiiPi,@"STO_CUDA_ENTRY STV_DEFAULT"
_Z26calculateImportanceKernel2PhiiiPi:
.text._Z26calculateImportanceKernel2PhiiiPi:
        /* <DEDUP_REMOVED lines=22> */
[----:B------:R-:W-:Y:S02]  /*0160*/  ULOP3.LUT UR9, UR7, 0x3, URZ, 0xc0, !UPT ;  /* 0x0000000307097892 */ /* 0x000fe4000f8ec0ff */
[----:B------:R-:W-:Y:S02]  /*0170*/  UIADD3 UR5, UPT, UPT, UR5, -0x1, URZ ;  /* 0xffffffff05057890 */ /* 0x000fe4000fffe0ff */
[----:B------:R-:W-:Y:S02]  /*0180*/  UIADD3 UR6, UPT, UPT, UR4, -0x1, URZ ;  /* 0xffffffff04067890 */ /* 0x000fe4000fffe0ff */
[----:B------:R-:W-:-:S12]  /*0190*/  ULOP3.LUT UR7, UR7, 0x7ffffff8, URZ, 0xc0, !UPT ;  /* 0x7ffffff807077892 */ /* 0x000fd8000f8ec0ff */
.L_x_38:
[----:B------:R-:W0:Y:S01]  /*01a0*/  LDCU UR14, c[0x0][0x390] ;  /* 0x00007200ff0e77ac */ /* 0x000e220008000800 */
[----:B------:R-:W-:Y:S01]  /*01b0*/  IADD3 R0, PT, PT, R9, -0x1, R12 ;  /* 0xffffffff09007810 */ /* 0x000fe20007ffe00c */
[----:B------:R-:W-:-:S03]  /*01c0*/  UMOV UR4, URZ ;  /* 0x000000ff00047c82 */ /* 0x000fc60008000000 */
[----:B------:R-:W-:-:S04]  /*01d0*/  VIMNMX R0, PT, PT, RZ, R0, !PT ;  /* 0x00000000ff007248 */ /* 0x000fc80007fe0100 */
[----:B------:R-:W-:Y:S01]  /*01e0*/  VIMNMX R0, PT, PT, R0, UR5, PT ;  /* 0x0000000500007c48 */ /* 0x000fe2000bfe0100 */
[----:B0-----:R-:W-:Y:S02]  /*01f0*/  UISETP.GE.U32.AND UP0, UPT, UR14, 0x8, UPT ;  /* 0x000000080e00788c */ /* 0x001fe4000bf06070 */
[C---:B------:R-:W-:Y:S02]  /*0200*/  IMAD R13, R12.reuse, UR14, RZ ;  /* 0x0000000e0c0d7c24 */ /* 0x040fe4000f8e02ff */
[----:B------:R-:W-:-:S05]  /*0210*/  VIADD R12, R12, 0x1 ;  /* 0x000000010c0c7836 */ /* 0x000fca0000000000 */
[----:B------:R-:W-:Y:S01]  /*0220*/  ISETP.NE.AND P0, PT, R12, UR14, PT ;  /* 0x0000000e0c007c0c */ /* 0x000fe2000bf05270 */
[----:B------:R-:W-:-:S12]  /*0230*/  BRA.U !UP0, `(.L_x_33) ;  /* 0x0000000508687547 */ /* 0x000fd8000b800000 */
[----:B------:R-:W0:Y:S01]  /*0240*/  LDCU UR15, c[0x0][0x388] ;  /* 0x00007100ff0f77ac */ /* 0x000e220008000800 */
[----:B------:R-:W1:Y:S01]  /*0250*/  LDCU.64 UR10, c[0x0][0x380] ;  /* 0x00007000ff0a77ac */ /* 0x000e620008000a00 */
[----:B------:R-:W-:-:S05]  /*0260*/  UMOV UR4, URZ ;  /* 0x000000ff00047c82 */ /* 0x000fca0008000000 */
.L_x_34:
[----:B------:R-:W-:Y:S02]  /*0270*/  VIADDMNMX R2, R8, UR4, RZ, !PT ;  /* 0x0000000408027c46 */ /* 0x000fe4000f8001ff */
[----:B------:R-:W-:Y:S02]  /*0280*/  IADD3 R6, PT, PT, R23, UR4, RZ ;  /* 0x0000000417067c10 */ /* 0x000fe4000fffe0ff */
[----:B------:R-:W-:Y:S02]  /*0290*/  VIMNMX R5, PT, PT, R2, UR6, PT ;  /* 0x0000000602057c48 */ /* 0x000fe4000bfe0100 */
[----:B------:R-:W-:Y:S02]  /*02a0*/  VIMNMX R2, PT, PT, RZ, R6, !PT ;  /* 0x00000006ff027248 */ /* 0x000fe40007fe0100 */
[----:B------:R-:W-:Y:S01]  /*02b0*/  VIADDMNMX R7, R6, 0x2, RZ, !PT ;  /* 0x0000000206077846 */ /* 0x000fe200078001ff */
[----:B0-----:R-:W-:Y:S01]  /*02c0*/  IMAD R4, R0, UR15, R5 ;  /* 0x0000000f00047c24 */ /* 0x001fe2000f8e0205 */
[----:B------:R-:W-:-:S02]  /*02d0*/  VIMNMX R3, PT, PT, R2, UR6, PT ;  /* 0x0000000602037c48 */ /* 0x000fc4000bfe0100 */
[----:B------:R-:W-:Y:S02]  /*02e0*/  VIMNMX R7, PT, PT, R7, UR6, PT ;  /* 0x0000000607077c48 */ /* 0x000fe4000bfe0100 */
[----:B-1----:R-:W-:Y:S01]  /*02f0*/  IADD3 R2, P1, PT, R4, UR10, RZ ;  /* 0x0000000a04027c10 */ /* 0x002fe2000ff3e0ff */
[C---:B------:R-:W-:Y:S02]  /*0300*/  IMAD R5, R0.reuse, UR15, R3 ;  /* 0x0000000f00057c24 */ /* 0x040fe4000f8e0203 */
[----:B------:R-:W-:Y:S01]  /*0310*/  IMAD R7, R0, UR15, R7 ;  /* 0x0000000f00077c24 */ /* 0x000fe2000f8e0207 */
[----:B------:R-:W-:Y:S02]  /*0320*/  LEA.HI.X.SX32 R3, R4, UR11, 0x1, P1 ;  /* 0x0000000b04037c11 */ /* 0x000fe400088f0eff */
[----:B------:R-:W-:Y:S02]  /*0330*/  IADD3 R4, P1, PT, R5, UR10, RZ ;  /* 0x0000000a05047c10 */ /* 0x000fe4000ff3e0ff */
[----:B------:R-:W-:Y:S01]  /*0340*/  IADD3 R18, P2, PT, R7, UR10, RZ ;  /* 0x0000000a07127c10 */ /* 0x000fe2000ff5e0ff */
[----:B------:R0:W2:Y:S01]  /*0350*/  LDG.E.U8 R16, desc[UR12][R2.64] ;  /* 0x0000000c02107981 */ /* 0x0000a2000c1e1100 */
[----:B------:R-:W-:-:S02]  /*0360*/  LEA.HI.X.SX32 R5, R5, UR11, 0x1, P1 ;  /* 0x0000000b05057c11 */ /* 0x000fc400088f0eff */
[----:B------:R-:W-:-:S03]  /*0370*/  VIADDMNMX R10, R6, 0x3, RZ, !PT ;  /* 0x00000003060a7846 */ /* 0x000fc600078001ff */
[----:B------:R1:W3:Y:S01]  /*0380*/  LDG.E.U8 R17, desc[UR12][R4.64] ;  /* 0x0000000c04117981 */ /* 0x0002e2000c1e1100 */
[----:B------:R-:W-:Y:S02]  /*0390*/  LEA.HI.X.SX32 R19, R7, UR11, 0x1, P2 ;  /* 0x0000000b07137c11 */ /* 0x000fe400090f0eff */
[----:B------:R-:W-:Y:S02]  /*03a0*/  VIADDMNMX R11, R6, 0x4, RZ, !PT ;  /* 0x00000004060b7846 */ /* 0x000fe400078001ff */
[----:B------:R-:W-:Y:S01]  /*03b0*/  VIMNMX R7, PT, PT, R10, UR6, PT ;  /* 0x000000060a077c48 */ /* 0x000fe2000bfe0100 */
[----:B------:R-:W4:Y:S01]  /*03c0*/  LDG.E.U8 R18, desc[UR12][R18.64] ;  /* 0x0000000c12127981 */ /* 0x000f22000c1e1100 */
[----:B------:R-:W-:Y:S02]  /*03d0*/  VIADDMNMX R10, R6, 0x5, RZ, !PT ;  /* 0x00000005060a7846 */ /* 0x000fe400078001ff */
[----:B------:R-:W-:Y:S01]  /*03e0*/  VIMNMX R11, PT, PT, R11, UR6, PT ;  /* 0x000000060b0b7c48 */ /* 0x000fe2000bfe0100 */
[----:B------:R-:W-:Y:S01]  /*03f0*/  IMAD R7, R0, UR15, R7 ;  /* 0x0000000f00077c24 */ /* 0x000fe2000f8e0207 */
[----:B------:R-:W-:-:S02]  /*0400*/  VIADDMNMX R21, R6, 0x6, RZ, !PT ;  /* 0x0000000606157846 */ /* 0x000fc400078001ff */
[----:B0-----:R-:W-:Y:S01]  /*0410*/  VIMNMX R3, PT, PT, R10, UR6, PT ;  /* 0x000000060a037c48 */ /* 0x001fe2000bfe0100 */
[----:B------:R-:W-:Y:S01]  /*0420*/  IMAD R11, R0, UR15, R11 ;  /* 0x0000000f000b7c24 */ /* 0x000fe2000f8e020b */
[----:B------:R-:W-:Y:S02]  /*0430*/  IADD3 R20, P1, PT, R7, UR10, RZ ;  /* 0x0000000a07147c10 */ /* 0x000fe4000ff3e0ff */
[----:B------:R-:W-:Y:S01]  /*0440*/  VIADDMNMX R6, R6, 0x7, RZ, !PT ;  /* 0x0000000706067846 */ /* 0x000fe200078001ff */
[C---:B------:R-:W-:Y:S01]  /*0450*/  IMAD R3, R0.reuse, UR15, R3 ;  /* 0x0000000f00037c24 */ /* 0x040fe2000f8e0203 */
[----:B-1----:R-:W-:Y:S02]  /*0460*/  VIMNMX R5, PT, PT, R21, UR6, PT ;  /* 0x0000000615057c48 */ /* 0x002fe4000bfe0100 */
[----:B------:R-:W-:Y:S02]  /*0470*/  IADD3 R10, P2, PT, R11, UR10, RZ ;  /* 0x0000000a0b0a7c10 */ /* 0x000fe4000ff5e0ff */
[----:B------:R-:W-:Y:S01]  /*0480*/  LEA.HI.X.SX32 R21, R7, UR11, 0x1, P1 ;  /* 0x0000000b07157c11 */ /* 0x000fe200088f0eff */
[----:B------:R-:W-:Y:S01]  /*0490*/  IMAD R5, R0, UR15, R5 ;  /* 0x0000000f00057c24 */ /* 0x000fe2000f8e0205 */
[----:B------:R-:W-:-:S02]  /*04a0*/  VIMNMX R7, PT, PT, R6, UR6, PT ;  /* 0x0000000606077c48 */ /* 0x000fc4000bfe0100 */
[----:B------:R-:W-:Y:S01]  /*04b0*/  IADD3 R2, P1, PT, R3, UR10, RZ ;  /* 0x0000000a03027c10 */ /* 0x000fe2000ff3e0ff */
[----:B------:R0:W5:Y:S01]  /*04c0*/  LDG.E.U8 R19, desc[UR12][R20.64] ;  /* 0x0000000c14137981 */ /* 0x000162000c1e1100 */
[----:B------:R-:W-:Y:S01]  /*04d0*/  LEA.HI.X.SX32 R11, R11, UR11, 0x1, P2 ;  /* 0x0000000b0b0b7c11 */ /* 0x000fe200090f0eff */
[----:B------:R-:W-:Y:S01]  /*04e0*/  IMAD R7, R0, UR15, R7 ;  /* 0x0000000f00077c24 */ /* 0x000fe2000f8e0207 */
[----:B------:R-:W-:Y:S02]  /*04f0*/  IADD3 R4, P2, PT, R5, UR10, RZ ;  /* 0x0000000a05047c10 */ /* 0x000fe4000ff5e0ff */
[----:B------:R-:W-:Y:S01]  /*0500*/  LEA.HI.X.SX32 R3, R3, UR11, 0x1, P1 ;  /* 0x0000000b03037c11 */ /* 0x000fe200088f0eff */
[----:B------:R1:W5:Y:S01]  /*0510*/  LDG.E.U8 R10, desc[UR12][R10.64] ;  /* 0x0000000c0a0a7981 */ /* 0x000362000c1e1100 */
[----:B------:R-:W-:Y:S02]  /*0520*/  IADD3 R6, P1, PT, R7, UR10, RZ ;  /* 0x0000000a07067c10 */ /* 0x000fe4000ff3e0ff */
[----:B------:R-:W-:Y:S01]  /*0530*/  LEA.HI.X.SX32 R5, R5, UR11, 0x1, P2 ;  /* 0x0000000b05057c11 */ /* 0x000fe200090f0eff */
[----:B------:R1:W5:Y:S01]  /*0540*/  LDG.E.U8 R2, desc[UR12][R2.64] ;  /* 0x0000000c02027981 */ /* 0x000362000c1e1100 */
[----:B------:R-:W-:-:S03]  /*0550*/  LEA.HI.X.SX32 R7, R7, UR11, 0x1, P1 ;  /* 0x0000000b07077c11 */ /* 0x000fc600088f0eff */
[----:B------:R1:W5:Y:S04]  /*0560*/  LDG.E.U8 R4, desc[UR12][R4.64] ;  /* 0x0000000c04047981 */ /* 0x000368000c1e1100 */
[----:B------:R1:W5:Y:S01]  /*0570*/  LDG.E.U8 R6, desc[UR12][R6.64] ;  /* 0x0000000c06067981 */ /* 0x000362000c1e1100 */
[----:B0-----:R-:W-:-:S04]  /*0580*/  VIADD R21, R13, UR4 ;  /* 0x000000040d157c36 */ /* 0x001fc80008000000 */
[----:B------:R-:W-:-:S04]  /*0590*/  IMAD.SHL.U32 R21, R21, 0x4, RZ ;  /* 0x0000000415157824 */ /* 0x000fc800078e00ff */
[----:B------:R-:W3:Y:S08]  /*05a0*/  LDC R24, c[0x3][R21] ;  /* 0x00c0000015187b82 */ /* 0x000ef00000000800 */
[----:B------:R-:W0:Y:S08]  /*05b0*/  LDC R26, c[0x3][R21+0x24] ;  /* 0x00c00900151a7b82 */ /* 0x000e300000000800 */
[----:B------:R-:W2:Y:S08]  /*05c0*/  LDC R27, c[0x3][R21+0x4] ;  /* 0x00c00100151b7b82 */ /* 0x000eb00000000800 */
[----:B------:R-:W2:Y:S08]  /*05d0*/  LDC R25, c[0x3][R21+0x28] ;  /* 0x00c00a0015197b82 */ /* 0x000eb00000000800 */
[----:B-1----:R-:W4:Y:S08]  /*05e0*/  LDC R11, c[0x3][R21+0x8] ;  /* 0x00c00200150b7b82 */ /* 0x002f300000000800 */
[----:B------:R-:W1:Y:S08]  /*05f0*/  LDC R3, c[0x3][R21+0x2c] ;  /* 0x00c00b0015037b82 */ /* 0x000e700000000800 */
[----:B------:R-:W5:Y:S08]  /*0600*/  LDC R22, c[0x3][R21+0xc] ;  /* 0x00c0030015167b82 */ /* 0x000f700000000800 */
[----:B------:R-:W5:Y:S08]  /*0610*/  LDC R20, c[0x3][R21+0x30] ;  /* 0x00c00c0015147b82 */ /* 0x000f700000000800 */
[----:B------:R-:W5:Y:S08]  /*0620*/  LDC R5, c[0x3][R21+0x10] ;  /* 0x00c0040015057b82 */ /* 0x000f700000000800 */
[----:B------:R-:W5:Y:S08]  /*0630*/  LDC R7, c[0x3][R21+0x34] ;  /* 0x00c00d0015077b82 */ /* 0x000f700000000800 */
[----:B------:R-:W5:Y:S01]  /*0640*/  LDC R29, c[0x3][R21+0x1c] ;  /* 0x00c00700151d7b82 */ /* 0x000f620000000800 */
[----:B------:R-:W-:-:S04]  /*0650*/  UIADD3 UR4, UPT, UPT, UR4, 0x8, URZ ;  /* 0x0000000804047890 */ /* 0x000fc8000fffe0ff */
[----:B------:R-:W-:Y:S01]  /*0660*/  UISETP.NE.AND UP0, UPT, UR4, UR7, UPT ;  /* 0x000000070400728c */ /* 0x000fe2000bf05270 */
[-C--:B---3--:R-:W-:Y:S02]  /*0670*/  IMAD R15, R24, R17.reuse, R15 ;  /* 0x00000011180f7224 */ /* 0x088fe400078e020f */
[----:B0-----:R-:W-:Y:S02]  /*0680*/  IMAD R26, R26, R17, R14 ;  /* 0x000000111a1a7224 */ /* 0x001fe400078e020e */
[-C--:B--2---:R-:W-:Y:S01]  /*0690*/  IMAD R14, R27, R16.reuse, R15 ;  /* 0x000000101b0e7224 */ /* 0x084fe200078e020f */
[----:B------:R-:W0:Y:S01]  /*06a0*/  LDC R17, c[0x3][R21+0x14] ;  /* 0x00c0050015117b82 */ /* 0x000e220000000800 */
[----:B------:R-:W-:-:S07]  /*06b0*/  IMAD R26, R25, R16, R26 ;  /* 0x00000010191a7224 */ /* 0x000fce00078e021a */
[----:B------:R-:W2:Y:S01]  /*06c0*/  LDC R15, c[0x3][R21+0x38] ;  /* 0x00c00e00150f7b82 */ /* 0x000ea20000000800 */
[----:B----4-:R-:W-:-:S07]  /*06d0*/  IMAD R14, R11, R18, R14 ;  /* 0x000000120b0e7224 */ /* 0x010fce00078e020e */
[----:B------:R-:W3:Y:S08]  /*06e0*/  LDC R27, c[0x3][R21+0x18] ;  /* 0x00c00600151b7b82 */ /* 0x000ef00000000800 */
[----:B------:R-:W4:Y:S01]  /*06f0*/  LDC R25, c[0x3][R21+0x3c] ;  /* 0x00c00f0015197b82 */ /* 0x000f220000000800 */
[----:B-1----:R-:W-:-:S07]  /*0700*/  IMAD R3, R3, R18, R26 ;  /* 0x0000001203037224 */ /* 0x002fce00078e021a */
[----:B------:R-:W1:Y:S01]  /*0710*/  LDC R11, c[0x3][R21+0x40] ;  /* 0x00c01000150b7b82 */ /* 0x000e620000000800 */
[-C--:B-----5:R-:W-:Y:S02]  /*0720*/  IMAD R14, R22, R19.reuse, R14 ;  /* 0x00000013160e7224 */ /* 0x0a0fe400078e020e */
[----:B------:R-:W-:Y:S02]  /*0730*/  IMAD R3, R20, R19, R3 ;  /* 0x0000001314037224 */ /* 0x000fe400078e0203 */
[-C--:B------:R-:W-:Y:S02]  /*0740*/  IMAD R5, R5, R10.reuse, R14 ;  /* 0x0000000a05057224 */ /* 0x080fe400078e020e */
[----:B------:R-:W-:Y:S02]  /*0750*/  IMAD R3, R7, R10, R3 ;  /* 0x0000000a07037224 */ /* 0x000fe400078e0203 */
[-C--:B0-----:R-:W-:Y:S02]  /*0760*/  IMAD R5, R17, R2.reuse, R5 ;  /* 0x0000000211057224 */ /* 0x081fe400078e0205 */
[----:B--2---:R-:W-:-:S02]  /*0770*/  IMAD R3, R15, R2, R3 ;  /* 0x000000020f037224 */ /* 0x004fc400078e0203 */
[-C--:B---3--:R-:W-:Y:S02]  /*0780*/  IMAD R5, R27, R4.reuse, R5 ;  /* 0x000000041b057224 */ /* 0x088fe400078e0205 */
[----:B----4-:R-:W-:Y:S02]  /*0790*/  IMAD R3, R25, R4, R3 ;  /* 0x0000000419037224 */ /* 0x010fe400078e0203 */
[-C--:B------:R-:W-:Y:S02]  /*07a0*/  IMAD R15, R29, R6.reuse, R5 ;  /* 0x000000061d0f7224 */ /* 0x080fe400078e0205 */
[----:B-1----:R-:W-:Y:S01]  /*07b0*/  IMAD R14, R11, R6, R3 ;  /* 0x000000060b0e7224 */ /* 0x002fe200078e0203 */
[----:B------:R-:W-:Y:S06]  /*07c0*/  BRA.U UP0, `(.L_x_34) ;  /* 0xfffffff900a87547 */ /* 0x000fec000b83ffff */
[----:B------:R-:W-:-:S05]  /*07d0*/  UMOV UR4, UR7 ;  /* 0x0000000700047c82 */ /* 0x000fca0008000000 */
.L_x_33:
[----:B------:R-:W-:-:S09]  /*07e0*/  UISETP.NE.AND UP0, UPT, UR8, URZ, UPT ;  /* 0x000000ff0800728c */ /* 0x000fd2000bf05270 */
[----:B------:R-:W-:Y:S05]  /*07f0*/  BRA.U !UP0, `(.L_x_35) ;  /* 0x0000000508887547 */ /* 0x000fea000b800000 */
[----:B------:R-:W-:Y:S02]  /*0800*/  UIADD3 UR10, UPT, UPT, UR8, -0x1, URZ ;  /* 0xffffffff080a7890 */ /* 0x000fe4000fffe0ff */
[----:B------:R-:W-:Y:S02]  /*0810*/  UISETP.NE.AND UP1, UPT, UR9, URZ, UPT ;  /* 0x000000ff0900728c */ /* 0x000fe4000bf25270 */
[----:B------:R-:W-:-:S09]  /*0820*/  UISETP.GE.U32.AND UP0, UPT, UR10, 0x3, UPT ;  /* 0x000000030a00788c */ /* 0x000fd2000bf06070 */
[----:B------:R-:W-:Y:S05]  /*0830*/  BRA.U !UP0, `(.L_x_36) ;  /* 0x0000000108c07547 */ /* 0x000fea000b800000 */
[----:B------:R-:W0:Y:S01]  /*0840*/  LDCU UR10, c[0x0][0x388] ;  /* 0x00007100ff0a77ac */ /* 0x000e220008000800 */
[----:B------:R-:W-:Y:S02]  /*0850*/  IADD3 R2, PT, PT, R23, UR4, RZ ;  /* 0x0000000417027c10 */ /* 0x000fe4000fffe0ff */
[----:B------:R-:W-:Y:S01]  /*0860*/  VIADDMNMX R4, R8, UR4, RZ, !PT ;  /* 0x0000000408047c46 */ /* 0x000fe2000f8001ff */
[----:B------:R-:W1:Y:S01]  /*0870*/  LDCU.64 UR16, c[0x0][0x380] ;  /* 0x00007000ff1077ac */ /* 0x000e620008000a00 */
[----:B------:R-:W-:Y:S02]  /*0880*/  VIMNMX R3, PT, PT, RZ, R2, !PT ;  /* 0x00000002ff037248 */ /* 0x000fe40007fe0100 */
[----:B------:R-:W-:Y:S02]  /*0890*/  VIMNMX R5, PT, PT, R4, UR6, PT ;  /* 0x0000000604057c48 */ /* 0x000fe4000bfe0100 */
[----:B------:R-:W-:Y:S02]  /*08a0*/  VIMNMX R3, PT, PT, R3, UR6, PT ;  /* 0x0000000603037c48 */ /* 0x000fe4000bfe0100 */
[----:B------:R-:W-:-:S02]  /*08b0*/  VIADDMNMX R4, R2, 0x2, RZ, !PT ;  /* 0x0000000202047846 */ /* 0x000fc400078001ff */
[----:B------:R-:W-:Y:S02]  /*08c0*/  VIADDMNMX R2, R2, 0x3, RZ, !PT ;  /* 0x0000000302027846 */ /* 0x000fe400078001ff */
[----:B------:R-:W-:Y:S02]  /*08d0*/  VIMNMX R7, PT, PT, R4, UR6, PT ;  /* 0x0000000604077c48 */ /* 0x000fe4000bfe0100 */
[----:B------:R-:W-:Y:S01]  /*08e0*/  VIMNMX R11, PT, PT, R2, UR6, PT ;  /* 0x00000006020b7c48 */ /* 0x000fe2000bfe0100 */
[C---:B0-----:R-:W-:Y:S02]  /*08f0*/  IMAD R3, R0.reuse, UR10, R3 ;  /* 0x0000000a00037c24 */ /* 0x041fe4000f8e0203 */
[C---:B------:R-:W-:Y:S02]  /*0900*/  IMAD R6, R0.reuse, UR10, R5 ;  /* 0x0000000a00067c24 */ /* 0x040fe4000f8e0205 */
[C---:B------:R-:W-:Y:S01]  /*0910*/  IMAD R7, R0.reuse, UR10, R7 ;  /* 0x0000000a00077c24 */ /* 0x040fe2000f8e0207 */
[----:B-1----:R-:W-:Y:S01]  /*0920*/  IADD3 R4, P1, PT, R3, UR16, RZ ;  /* 0x0000001003047c10 */ /* 0x002fe2000ff3e0ff */
[----:B------:R-:W-:Y:S01]  /*0930*/  IMAD R11, R0, UR10, R11 ;  /* 0x0000000a000b7c24 */ /* 0x000fe2000f8e020b */
[----:B------:R-:W-:-:S02]  /*0940*/  IADD3 R2, P2, PT, R6, UR16, RZ ;  /* 0x0000001006027c10 */ /* 0x000fc4000ff5e0ff */
[----:B------:R-:W-:Y:S02]  /*0950*/  LEA.HI.X.SX32 R5, R3, UR17, 0x1, P1 ;  /* 0x0000001103057c11 */ /* 0x000fe400088f0eff */
[----:B------:R-:W-:Y:S02]  /*0960*/  LEA.HI.X.SX32 R3, R6, UR17, 0x1, P2 ;  /* 0x0000001106037c11 */ /* 0x000fe400090f0eff */
[----:B------:R-:W-:Y:S01]  /*0970*/  IADD3 R6, P1, PT, R7, UR16, RZ ;  /* 0x0000001007067c10 */ /* 0x000fe2000ff3e0ff */
[----:B------:R0:W2:Y:S01]  /*0980*/  LDG.E.U8 R4, desc[UR12][R4.64] ;  /* 0x0000000c04047981 */ /* 0x0000a2000c1e1100 */
[----:B------:R-:W-:Y:S02]  /*0990*/  IADD3 R10, P2, PT, R11, UR16, RZ ;  /* 0x000000100b0a7c10 */ /* 0x000fe4000ff5e0ff */
[----:B------:R-:W-:Y:S01]  /*09a0*/  LEA.HI.X.SX32 R7, R7, UR17, 0x1, P1 ;  /* 0x0000001107077c11 */ /* 0x000fe200088f0eff */
[----:B------:R1:W3:Y:S01]  /*09b0*/  LDG.E.U8 R2, desc[UR12][R2.64] ;  /* 0x0000000c02027981 */ /* 0x0002e2000c1e1100 */
[----:B------:R-:W-:-:S03]  /*09c0*/  LEA.HI.X.SX32 R11, R11, UR17, 0x1, P2 ;  /* 0x000000110b0b7c11 */ /* 0x000fc600090f0eff */
[----:B------:R4:W5:Y:S04]  /*09d0*/  LDG.E.U8 R6, desc[UR12][R6.64] ;  /* 0x0000000c06067981 */ /* 0x000968000c1e1100 */
[----:B------:R4:W5:Y:S01]  /*09e0*/  LDG.E.U8 R10, desc[UR12][R10.64] ;  /* 0x0000000c0a0a7981 */ /* 0x000962000c1e1100 */
[C---:B------:R-:W-:Y:S02]  /*09f0*/  VIADD R16, R13.reuse, UR4 ;  /* 0x000000040d107c36 */ /* 0x040fe40008000000 */
[----:B------:R-:W-:Y:S01]  /*0a00*/  VIADD R21, R13, UR4 ;  /* 0x000000040d157c36 */ /* 0x000fe20008000000 */
[----:B------:R-:W-:Y:S02]  /*0a10*/  UIADD3 UR4, UPT, UPT, UR4, 0x4, URZ ;  /* 0x0000000404047890 */ /* 0x000fe4000fffe0ff */
[----:B------:R-:W-:Y:S01]  /*0a20*/  SHF.L.U32 R16, R16, 0x2, RZ ;  /* 0x0000000210107819 */ /* 0x000fe200000006ff */
[----:B------:R-:W-:-:S03]  /*0a30*/  IMAD.SHL.U32 R21, R21, 0x4, RZ ;  /* 0x0000000415157824 */ /* 0x000fc600078e00ff */
[----:B0-----:R-:W2:Y:S08]  /*0a40*/  LDC R5, c[0x3][R16] ;  /* 0x00c0000010057b82 */ /* 0x001eb00000000800 */
[----:B------:R-:W0:Y:S08]  /*0a50*/  LDC R17, c[0x3][R16+0x24] ;  /* 0x00c0090010117b82 */ /* 0x000e300000000800 */
[----:B------:R-:W3:Y:S08]  /*0a60*/  LDC R18, c[0x3][R21+0x4] ;  /* 0x00c0010015127b82 */ /* 0x000ef00000000800 */
[----:B-1----:R-:W1:Y:S08]  /*0a70*/  LDC R3, c[0x3][R21+0x28] ;  /* 0x00c00a0015037b82 */ /* 0x002e700000000800 */
[----:B------:R-:W5:Y:S08]  /*0a80*/  LDC R19, c[0x3][R21+0x8] ;  /* 0x00c0020015137b82 */ /* 0x000f700000000800 */
[----:B----4-:R-:W4:Y:S08]  /*0a90*/  LDC R7, c[0x3][R21+0x2c] ;  /* 0x00c00b0015077b82 */ /* 0x010f300000000800 */
[----:B------:R-:W4:Y:S08]  /*0aa0*/  LDC R11, c[0x3][R21+0xc] ;  /* 0x00c00300150b7b82 */ /* 0x000f300000000800 */
[----:B------:R-:W4:Y:S01]  /*0ab0*/  LDC R20, c[0x3][R21+0x30] ;  /* 0x00c00c0015147b82 */ /* 0x000f220000000800 */
[----:B--2---:R-:W-:-:S02]  /*0ac0*/  IMAD R5, R5, R4, R15 ;  /* 0x0000000405057224 */ /* 0x004fc400078e020f */
[----:B0-----:R-:W-:Y:S02]  /*0ad0*/  IMAD R17, R17, R4, R14 ;  /* 0x0000000411117224 */ /* 0x001fe400078e020e */
[-C--:B---3--:R-:W-:Y:S02]  /*0ae0*/  IMAD R5, R18, R2.reuse, R5 ;  /* 0x0000000212057224 */ /* 0x088fe400078e0205 */
[----:B-1----:R-:W-:Y:S02]  /*0af0*/  IMAD R3, R3, R2, R17 ;  /* 0x0000000203037224 */ /* 0x002fe400078e0211 */
[-C--:B-----5:R-:W-:Y:S02]  /*0b00*/  IMAD R5, R19, R6.reuse, R5 ;  /* 0x0000000613057224 */ /* 0x0a0fe400078e0205 */
[----:B----4-:R-:W-:Y:S02]  /*0b10*/  IMAD R3, R7, R6, R3 ;  /* 0x0000000607037224 */ /* 0x010fe400078e0203 */
[----:B------:R-:W-:-:S02]  /*0b20*/  IMAD R15, R11, R10, R5 ;  /* 0x0000000a0b0f7224 */ /* 0x000fc400078e0205 */
[----:B------:R-:W-:-:S07]  /*0b30*/  IMAD R14, R20, R10, R3 ;  /* 0x0000000a140e7224 */ /* 0x000fce00078e0203 */
.L_x_36:
[----:B------:R-:W-:Y:S05]  /*0b40*/  BRA.U !UP1, `(.L_x_35) ;  /* 0x0000000109b47547 */ /* 0x000fea000b800000 */
[----:B------:R-:W-:Y:S02]  /*0b50*/  UISETP.NE.AND UP0, UPT, UR9, 0x1, UPT ;  /* 0x000000010900788c */ /* 0x000fe4000bf05270 */
[----:B------:R-:W-:-:S07]  /*0b60*/  ULOP3.LUT UP1, URZ, UR14, 0x1, URZ, 0xc0, !UPT ;  /* 0x000000010eff7892 */ /* 0x000fce000f82c0ff */
[----:B------:R-:W-:Y:S05]  /*0b70*/  BRA.U !UP0, `(.L_x_37) ;  /* 0x00000001086c7547 */ /* 0x000fea000b800000 */
[----:B------:R-:W0:Y:S01]  /*0b80*/  LDCU UR10, c[0x0][0x388] ;  /* 0x00007100ff0a77ac */ /* 0x000e220008000800 */
[----:B------:R-:W-:Y:S02]  /*0b90*/  VIADDMNMX R2, R23, UR4, RZ, !PT ;  /* 0x0000000417027c46 */ /* 0x000fe4000f8001ff */
[----:B------:R-:W-:Y:S01]  /*0ba0*/  VIADDMNMX R4, R8, UR4, RZ, !PT ;  /* 0x0000000408047c46 */ /* 0x000fe2000f8001ff */
[----:B------:R-:W1:Y:S01]  /*0bb0*/  LDCU.64 UR14, c[0x0][0x380] ;  /* 0x00007000ff0e77ac */ /* 0x000e620008000a00 */
[----:B------:R-:W-:Y:S02]  /*0bc0*/  VIMNMX R3, PT, PT, R2, UR6, PT ;  /* 0x0000000602037c48 */ /* 0x000fe4000bfe0100 */
[----:B------:R-:W-:-:S03]  /*0bd0*/  VIMNMX R5, PT, PT, R4, UR6, PT ;  /* 0x0000000604057c48 */ /* 0x000fc6000bfe0100 */
[C---:B0-----:R-:W-:Y:S02]  /*0be0*/  IMAD R3, R0.reuse, UR10, R3 ;  /* 0x0000000a00037c24 */ /* 0x041fe4000f8e0203 */
[----:B------:R-:W-:-:S03]  /*0bf0*/  IMAD R5, R0, UR10, R5 ;  /* 0x0000000a00057c24 */ /* 0x000fc6000f8e0205 */
[----:B-1----:R-:W-:Y:S02]  /*0c00*/  IADD3 R2, P1, PT, R3, UR14, RZ ;  /* 0x0000000e03027c10 */ /* 0x002fe4000ff3e0ff */
[----:B------:R-:W-:Y:S02]  /*0c10*/  IADD3 R4, P2, PT, R5, UR14, RZ ;  /* 0x0000000e05047c10 */ /* 0x000fe4000ff5e0ff */
[----:B------:R-:W-:Y:S02]  /*0c20*/  LEA.HI.X.SX32 R3, R3, UR15, 0x1, P1 ;  /* 0x0000000f03037c11 */ /* 0x000fe400088f0eff */
[----:B------:R-:W-:-:S03]  /*0c30*/  LEA.HI.X.SX32 R5, R5, UR15, 0x1, P2 ;  /* 0x0000000f05057c11 */ /* 0x000fc600090f0eff */
[----:B------:R-:W2:Y:S04]  /*0c40*/  LDG.E.U8 R2, desc[UR12][R2.64] ;  /* 0x0000000c02027981 */ /* 0x000ea8000c1e1100 */
[----:B------:R-:W3:Y:S01]  /*0c50*/  LDG.E.U8 R4, desc[UR12][R4.64] ;  /* 0x0000000c04047981 */ /* 0x000ee2000c1e1100 */
[C---:B------:R-:W-:Y:S02]  /*0c60*/  VIADD R6, R13.reuse, UR4 ;  /* 0x000000040d067c36 */ /* 0x040fe40008000000 */
[----:B------:R-:W-:Y:S01]  /*0c70*/  VIADD R10, R13, UR4 ;  /* 0x000000040d0a7c36 */ /* 0x000fe20008000000 */
[----:B------:R-:W-:Y:S02]  /*0c80*/  UIADD3 UR4, UPT, UPT, UR4, 0x2, URZ ;  /* 0x0000000204047890 */ /* 0x000fe4000fffe0ff */
[----:B------:R-:W-:Y:S01]  /*0c90*/  SHF.L.U32 R6, R6, 0x2, RZ ;  /* 0x0000000206067819 */ /* 0x000fe200000006ff */
[----:B------:R-:W-:-:S03]  /*0ca0*/  IMAD.SHL.U32 R10, R10, 0x4, RZ ;  /* 0x000000040a0a7824 */ /* 0x000fc600078e00ff */
[----:B------:R-:W2:Y:S08]  /*0cb0*/  LDC R7, c[0x3][R6] ;  /* 0x00c0000006077b82 */ /* 0x000eb00000000800 */
[----:B------:R-:W0:Y:S08]  /*0cc0*/  LDC R11, c[0x3][R6+0x24] ;  /* 0x00c00900060b7b82 */ /* 0x000e300000000800 */
[----:B------:R-:W3:Y:S08]  /*0cd0*/  LDC R16, c[0x3][R10+0x4] ;  /* 0x00c001000a107b82 */ /* 0x000ef00000000800 */
[----:B------:R-:W1:Y:S01]  /*0ce0*/  LDC R17, c[0x3][R10+0x28] ;  /* 0x00c00a000a117b82 */ /* 0x000e620000000800 */
[----:B--2---:R-:W-:-:S02]  /*0cf0*/  IMAD R15, R7, R2, R15 ;  /* 0x00000002070f7224 */ /* 0x004fc400078e020f */
[----:B0-----:R-:W-:Y:S02]  /*0d00*/  IMAD R14, R11, R2, R14 ;  /* 0x000000020b0e7224 */ /* 0x001fe400078e020e */
[-C--:B---3--:R-:W-:Y:S02]  /*0d10*/  IMAD R15, R16, R4.reuse, R15 ;  /* 0x00000004100f7224 */ /* 0x088fe400078e020f */
[----:B-1----:R-:W-:-:S07]  /*0d20*/  IMAD R14, R17, R4, R14 ;  /* 0x00000004110e7224 */ /* 0x002fce00078e020e */
.L_x_37:
[----:B------:R-:W-:Y:S05]  /*0d30*/  BRA.U !UP1, `(.L_x_35) ;  /* 0x0000000109387547 */ /* 0x000fea000b800000 */
[----:B------:R-:W0:Y:S01]  /*0d40*/  LDCU UR10, c[0x0][0x388] ;  /* 0x00007100ff0a77ac */ /* 0x000e220008000800 */
[----:B------:R-:W-:Y:S01]  /*0d50*/  VIADDMNMX R2, R23, UR4, RZ, !PT ;  /* 0x0000000417027c46 */ /* 0x000fe2000f8001ff */
[----:B------:R-:W1:Y:S03]  /*0d60*/  LDCU.64 UR14, c[0x0][0x380] ;  /* 0x00007000ff0e77ac */ /* 0x000e660008000a00 */
[----:B------:R-:W-:-:S05]  /*0d70*/  VIMNMX R3, PT, PT, R2, UR6, PT ;  /* 0x0000000602037c48 */ /* 0x000fca000bfe0100 */
[----:B0-----:R-:W-:-:S05]  /*0d80*/  IMAD R3, R0, UR10, R3 ;  /* 0x0000000a00037c24 */ /* 0x001fca000f8e0203 */
[----:B-1----:R-:W-:-:S04]  /*0d90*/  IADD3 R2, P1, PT, R3, UR14, RZ ;  /* 0x0000000e03027c10 */ /* 0x002fc8000ff3e0ff */
[----:B------:R-:W-:-:S05]  /*0da0*/  LEA.HI.X.SX32 R3, R3, UR15, 0x1, P1 ;  /* 0x0000000f03037c11 */ /* 0x000fca00088f0eff */
[----:B------:R-:W2:Y:S01]  /*0db0*/  LDG.E.U8 R2, desc[UR12][R2.64] ;  /* 0x0000000c02027981 */ /* 0x000ea2000c1e1100 */
[----:B------:R-:W-:-:S05]  /*0dc0*/  IADD3 R13, PT, PT, R13, UR4, RZ ;  /* 0x000000040d0d7c10 */ /* 0x000fca000fffe0ff */
[----:B------:R-:W-:-:S04]  /*0dd0*/  IMAD.SHL.U32 R13, R13, 0x4, RZ ;  /* 0x000000040d0d7824 */ /* 0x000fc800078e00ff */
[----:B------:R-:W2:Y:S08]  /*0de0*/  LDC R0, c[0x3][R13] ;  /* 0x00c000000d007b82 */ /* 0x000eb00000000800 */
[----:B------:R-:W0:Y:S01]  /*0df0*/  LDC R5, c[0x3][R13+0x24] ;  /* 0x00c009000d057b82 */ /* 0x000e220000000800 */
[-C--:B--2---:R-:W-:Y:S02]  /*0e00*/  IMAD R15, R0, R2.reuse, R15 ;  /* 0x00000002000f7224 */ /* 0x084fe400078e020f */
[----:B0-----:R-:W-:-:S07]  /*0e10*/  IMAD R14, R5, R2, R14 ;  /* 0x00000002050e7224 */ /* 0x001fce00078e020e */
.L_x_35:
[----:B------:R-:W-:Y:S05]  /*0e20*/  @P0 BRA `(.L_x_38) ;  /* 0xfffffff000dc0947 */ /* 0x000fea000383ffff */
.L_x_32:
        /* <DEDUP_REMOVED lines=9> */
[----:B------:R-:W-:Y:S05]  /*0ec0*/  CALL.REL.NOINC `($__internal_2_$__cuda_sm20_sqrt_rn_f32_slowpath) ;  /* 0x0000000000347944 */ /* 0x000fea0003c00000 */
[----:B------:R-:W-:Y:S05]  /*0ed0*/  BRA `(.L_x_41) ;  /* 0x0000000000107947 */ /* 0x000fea0003800000 */
.L_x_40:
[----:B------:R-:W-:Y:S01]  /*0ee0*/  FMUL.FTZ R0, R15, R2 ;  /* 0x000000020f007220 */ /* 0x000fe20000410000 */
[----:B------:R-:W-:-:S03]  /*0ef0*/  FMUL.FTZ R2, R2, 0.5 ;  /* 0x3f00000002027820 */ /* 0x000fc60000410000 */
[----:B------:R-:W-:-:S04]  /*0f00*/  FFMA R3, -R0, R0, R15 ;  /* 0x0000000000037223 */ /* 0x000fc8000000010f */
[----:B------:R-:W-:-:S07]  /*0f10*/  FFMA R0, R3, R2, R0 ;  /* 0x0000000203007223 */ /* 0x000fce0000000000 */
.L_x_41:
[----:B------:R-:W-:Y:S05]  /*0f20*/  BSYNC.RECONVERGENT B0 ;  /* 0x0000000000007941 */ /* 0x000fea0003800200 */
.L_x_39:
[----:B------:R-:W0:Y:S01]  /*0f30*/  LDC.64 R2, c[0x0][0x398] ;  /* 0x0000e600ff027b82 */ /* 0x000e220000000a00 */
[----:B------:R-:W1:Y:S01]  /*0f40*/  LDCU UR4, c[0x0][0x388] ;  /* 0x00007100ff0477ac */ /* 0x000e620008000800 */
[----:B------:R-:W2:Y:S01]  /*0f50*/  F2I.TRUNC.NTZ R5, R0 ;  /* 0x0000000000057305 */ /* 0x000ea2000020f100 */
[----:B-1----:R-:W-:-:S04]  /*0f60*/  IMAD R9, R9, UR4, R8 ;  /* 0x0000000409097c24 */ /* 0x002fc8000f8e0208 */
[----:B0-----:R-:W-:-:S05]  /*0f70*/  IMAD.WIDE R2, R9, 0x4, R2 ;  /* 0x0000000409027825 */ /* 0x001fca00078e0202 */
[----:B--2---:R-:W-:Y:S01]  /*0f80*/  STG.E desc[UR12][R2.64], R5 ;  /* 0x0000000502007986 */ /* 0x004fe2000c10190c */
[----:B------:R-:W-:Y:S05]  /*0f90*/  EXIT ;  /* 0x000000000000794d */ /* 0x000fea0003800000 */
        .weak           $__internal_2_$__cuda_sm20_sqrt_rn_f32_slowpath
        .type           $__internal_2_$__cuda_sm20_sqrt_rn_f32_slowpath,@function
        .size           $__internal_2_$__cuda_sm20_sqrt_rn_f32_slowpath,(.L_x_47 - $__internal_2_$__cuda_sm20_sqrt_rn_f32_slowpath)
$__internal_2_$__cuda_sm20_sqrt_rn_f32_slowpath:
        /* <DEDUP_REMOVED lines=15> */
[----:B------:R-:W-:Y:S02]  /*1090*/  @!P0 MOV R2, R0 ;  /* 0x0000000000028202 */ /* 0x000fe40000000f00 */
[----:B------:R-:W-:-:S04]  /*10a0*/  @P0 FADD.FTZ R5, -R4, -RZ ;  /* 0x800000ff04050221 */ /* 0x000fc80000010100 */
[----:B------:R-:W-:-:S04]  /*10b0*/  @P0 FFMA R5, R4, R5, R3 ;  /* 0x0000000504050223 */ /* 0x000fc80000000003 */
[----:B------:R-:W-:-:S04]  /*10c0*/  @P0 FFMA R5, R5, R6, R4 ;  /* 0x0000000605050223 */ /* 0x000fc80000000004 */
[----:B------:R-:W-:-:S07]  /*10d0*/  @P0 FMUL.FTZ R2, R5, 2.3283064365386962891e-10 ;  /* 0x2f80000005020820 */ /* 0x000fce0000410000 */
.L_x_42:
[----:B------:R-:W-:Y:S02]  /*10e0*/  HFMA2 R3, -RZ, RZ, 0, 0 ;  /* 0x00000000ff037431 */ /* 0x000fe400000001ff */
[----:B------:R-:W-:Y:S02]  /*10f0*/  IMAD.MOV.U32 R0, RZ, RZ, R2 ;  /* 0x000000ffff007224 */ /* 0x000fe400078e0002 */
[----:B------:R-:W-:-:S04]  /*1100*/  IMAD.MOV.U32 R2, RZ, RZ, R7 ;  /* 0x000000ffff027224 */ /* 0x000fc800078e0007 */
[----:B------:R-:W-:Y:S05]  /*1110*/  RET.REL.NODEC R2 `(_Z26calculateImportanceKernel2PhiiiPi) ;  /* 0xffffffec02b87950 */ /* 0x000fea0003c3ffff */
.L_x_43:
        /* <DEDUP_REMOVED lines=14> */
.L_x_47:


//--------------------- .text._Z21convertRgb2GrayKernelP6uchar3iiPh --------------------------
	.section	.text._Z21convertRgb2GrayKernelP6uchar3iiPh,"ax",@progbits
	.align	128
        .global         _Z21convertRgb2GrayKernelP6uchar3iiPh
        .type           _Z21convertRgb2GrayKernelP6uchar3iiPh,@function
        .size           _Z21convertRgb2GrayKernelP6uchar3iiPh,(.L_x_51 - _Z21convertRgb2GrayKernelP6uchar3iiPh)
        .other          _Z21convertRgb2GrayKernelP6uchar3iiPh,@"STO_CUDA_ENTRY STV_DEFAULT"
_Z21convertRgb2GrayKernelP6uchar3iiPh:
.text._Z21convertRgb2GrayKernelP6uchar3iiPh:
        /* <DEDUP_REMOVED lines=13> */
[----:B------:R-:W0:Y:S01]  /*00d0*/  LDC.64 R2, c[0x0][0x380] ;  /* 0x0000e000ff027b82 */ /* 0x000e220000000a00 */
[----:B------:R-:W1:Y:S01]  /*00e0*/  LDCU.64 UR4, c[0x0][0x358] ;  /* 0x00006b00ff0477ac */ /* 0x000e620008000a00 */
[----:B------:R-:W-:Y:S01]  /*00f0*/  IMAD R5, R5, UR6, R0 ;  /* 0x0000000605057c24 */ /* 0x000fe2000f8e0200 */
[----:B------:R-:W2:Y:S03]  /*0100*/  LDCU.64 UR8, c[0x0][0x390] ;  /* 0x00007200ff0877ac */ /* 0x000ea60008000a00 */
[----:B0-----:R-:W-:-:S05]  /*0110*/  IMAD.WIDE R2, R5, 0x3, R2 ;  /* 0x0000000305027825 */ /* 0x001fca00078e0202 */
[----:B-1----:R-:W3:Y:S04]  /*0120*/  LDG.E.U8 R4, desc[UR4][R2.64+0x1] ;  /* 0x0000010402047981 */ /* 0x002ee8000c1e1100 */
[----:B------:R-:W4:Y:S04]  /*0130*/  LDG.E.U8 R0, desc[UR4][R2.64] ;  /* 0x0000000402007981 */ /* 0x000f28000c1e1100 */
[----:B------:R-:W5:Y:S01]  /*0140*/  LDG.E.U8 R6, desc[UR4][R2.64+0x2] ;  /* 0x0000020402067981 */ /* 0x000f62000c1e1100 */
[----:B---3--:R-:W-:Y:S02]  /*0150*/  I2FP.F32.U32 R4, R4 ;  /* 0x0000000400047245 */ /* 0x008fe40000201000 */
[----:B----4-:R-:W-:-:S03]  /*0160*/  I2FP.F32.U32 R0, R0 ;  /* 0x0000000000007245 */ /* 0x010fc60000201000 */
[----:B------:R-:W-:Y:S01]  /*0170*/  FMUL R7, R4, 0.58700001239776611328 ;  /* 0x3f1645a204077820 */ /* 0x000fe20000400000 */
[C---:B--2---:R-:W-:Y:S02]  /*0180*/  IADD3 R4, P0, PT, R5.reuse, UR8, RZ ;  /* 0x0000000805047c10 */ /* 0x044fe4000ff1e0ff */
[----:B-----5:R-:W-:Y:S01]  /*0190*/  I2FP.F32.U32 R9, R6 ;  /* 0x0000000600097245 */ /* 0x020fe20000201000 */
[----:B------:R-:W-:Y:S01]  /*01a0*/  FFMA R0, R0, 0.29899999499320983887, R7 ;  /* 0x3e99168700007823 */ /* 0x000fe20000000007 */
[----:B------:R-:W-:-:S03]  /*01b0*/  LEA.HI.X.SX32 R5, R5, UR9, 0x1, P0 ;  /* 0x0000000905057c11 */ /* 0x000fc600080f0eff */
[----:B------:R-:W-:-:S04]  /*01c0*/  FFMA R0, R9, 0.11400000005960464478, R0 ;  /* 0x3de978d509007823 */ /* 0x000fc80000000000 */
[----:B------:R-:W0:Y:S02]  /*01d0*/  F2I.U32.TRUNC.NTZ R7, R0 ;  /* 0x0000000000077305 */ /* 0x000e24000020f000 */
[----:B0-----:R-:W-:Y:S01]  /*01e0*/  STG.E.U8 desc[UR4][R4.64], R7 ;  /* 0x0000000704007986 */ /* 0x001fe2000c101104 */
[----:B------:R-:W-:Y:S05]  /*01f0*/  EXIT ;  /* 0x000000000000794d */ /* 0x000fea0003800000 */
.L_x_44:
        /* <DEDUP_REMOVED lines=16> */
.L_x_51:


//--------------------- .nv.shared._Z26calculateImportanceKernel1PhPiS0_iiiS0_ --------------------------
	.section	.nv.shared._Z26calculateImportanceKernel1PhPiS0_iiiS0_,"aw",@nobits
	.sectionflags	@""
	.align	16
	.zero		1024


//--------------------- .nv.shared.reserved.0     --------------------------
	.section	.nv.shared.reserved.0,"aw",@nobits
	.weak		__nv_reservedSMEM_offset_0_alias
	.size		__nv_reservedSMEM_offset_0_alias, 0, 64
	.other		__nv_reservedSMEM_offset_0_alias,@"STO_CUDA_RESERVED_SHARED STV_DEFAULT"
__nv_reservedSMEM_offset_0_alias:
	.zero		0
	.zero		64


//--------------------- .nv.shared._Z26calculateImportanceKernel3PhiiiPi --------------------------
	.section	.nv.shared._Z26calculateImportanceKernel3PhiiiPi,"aw",@nobits
	.sectionflags	@""
	.align	16
	.zero		1024


//--------------------- .nv.shared._Z26calculateImportanceKernel2PhiiiPi --------------------------
	.section	.nv.shared._Z26calculateImportanceKernel2PhiiiPi,"aw",@nobits
	.sectionflags	@""
	.align	16
	.zero		1024


//--------------------- .nv.shared._Z21convertRgb2GrayKernelP6uchar3iiPh --------------------------
	.section	.nv.shared._Z21convertRgb2GrayKernelP6uchar3iiPh,"aw",@nobits
	.sectionflags	@""
	.align	16
	.zero		1024


//--------------------- .nv.constant0._Z26calculateImportanceKernel1PhPiS0_iiiS0_ --------------------------
	.section	.nv.constant0._Z26calculateImportanceKernel1PhPiS0_iiiS0_,"a",@progbits
	.sectionflags	@""
	.align	4
.nv.constant0._Z26calculateImportanceKernel1PhPiS0_iiiS0_:
	.zero		944


//--------------------- .nv.constant0._Z26calculateImportanceKernel3PhiiiPi --------------------------
	.section	.nv.constant0._Z26calculateImportanceKernel3PhiiiPi,"a",@progbits
	.sectionflags	@""
	.align	4
.nv.constant0._Z26calculateImportanceKernel3PhiiiPi:
	.zero		928


//--------------------- .nv.constant0._Z26calculateImportanceKernel2PhiiiPi --------------------------
	.section	.nv.constant0._Z26calculateImportanceKernel2PhiiiPi,"a",@progbits
	.sectionflags	@""
	.align	4
.nv.constant0._Z26calculateImportanceKernel2PhiiiPi:
	.zero		928


//--------------------- .nv.constant0._Z21convertRgb2GrayKernelP6uchar3iiPh --------------------------
	.section	.nv.constant0._Z21convertRgb2GrayKernelP6uchar3iiPh,"a",@progbits
	.sectionflags	@""
	.align	4
.nv.constant0._Z21convertRgb2GrayKernelP6uchar3iiPh:
	.zero		920


//--------------------- SYMBOLS --------------------------

	.type		.nv.reservedSmem.offset0,@object
	.size		.nv.reservedSmem.offset0,0x4
	.type		.nv.reservedSmem.cap,@object
	.size		.nv.reservedSmem.cap,0x4
